	.target	sm_100a

	.elftype	@"ET_EXEC"


//--------------------- .note.nv.tkinfo           --------------------------
	.section	.note.nv.tkinfo,"",@"SHT_NOTE"
	.sectionflags	@"SHF_NOTE_NV_TKINFO"
	.tkinfo
        /*0018*/ 	.word	0x00000081
        /*0030*/ 	.string	""
        /*0030*/ 	.string	"ptxas-blackwell"
        /*0030*/ 	.string	"Cuda compilation tools, release 12.9, V12.9.86"
        /*0030*/ 	.string	"Build cuda_12.9.r12.9/compiler.36037853_0"
        /*0030*/ 	.string	"-v  -suppress-debug-info  -lineinfo  -arch sm_100a "



//--------------------- .note.nv.cuver            --------------------------
	.section	.note.nv.cuver,"",@"SHT_NOTE"
	.sectionflags	@"SHF_NOTE_NV_CUVER"
        /*0018*/ 	.short	0x0001
        /*001a*/ 	.short	0x0064
        /*001c*/ 	.short	0x0001
        /*001e*/ 	.short	0x0000
        /*0020*/ 	.short	0x0001
        /*0022*/ 	.short	0x0000


//--------------------- .nv.info                  --------------------------
	.section	.nv.info,"",@"SHT_CUDA_INFO"
	.align	4


	//----- nvinfo : EIATTR_REGCOUNT
	.align		4
        /*0000*/ 	.byte	0x04, 0x2f
        /*0002*/ 	.short	(.L_2 - .L_1)
	.align		4
.L_1:
        /*0004*/ 	.word	index@(attn_fwd)
        /*0008*/ 	.word	0x0000006f


	//----- nvinfo : EIATTR_FRAME_SIZE
	.align		4
.L_2:
        /*000c*/ 	.byte	0x04, 0x11
        /*000e*/ 	.short	(.L_4 - .L_3)
	.align		4
.L_3:
        /*0010*/ 	.word	index@(attn_fwd)
        /*0014*/ 	.word	0x00000000


	//----- nvinfo : EIATTR_MIN_STACK_SIZE
	.align		4
.L_4:
        /*0018*/ 	.byte	0x04, 0x12
        /*001a*/ 	.short	(.L_6 - .L_5)
	.align		4
.L_5:
        /*001c*/ 	.word	index@(attn_fwd)
        /*0020*/ 	.word	0x00000000
.L_6:


//--------------------- .nv.info.attn_fwd         --------------------------
	.section	.nv.info.attn_fwd,"",@"SHT_CUDA_INFO"
	.sectionflags	@""
	.align	4


	//----- nvinfo : EIATTR_CUDA_API_VERSION
	.align		4
        /*0000*/ 	.byte	0x04, 0x37
        /*0002*/ 	.short	(.L_8 - .L_7)
.L_7:
        /*0004*/ 	.word	0x00000081


	//----- nvinfo : EIATTR_KPARAM_INFO
	.align		4
.L_8:
        /*0008*/ 	.byte	0x04, 0x17
        /*000a*/ 	.short	(.L_10 - .L_9)
.L_9:
        /*000c*/ 	.word	0x00000000
        /*0010*/ 	.short	0x0019
        /*0012*/ 	.short	0x0080
        /*0014*/ 	.byte	0x00, 0xf4, 0x21, 0x00


	//----- nvinfo : EIATTR_KPARAM_INFO
	.align		4
.L_10:
        /*0018*/ 	.byte	0x04, 0x17
        /*001a*/ 	.short	(.L_12 - .L_11)
.L_11:
        /*001c*/ 	.word	0x00000000
        /*0020*/ 	.short	0x0018
        /*0022*/ 	.short	0x0078
        /*0024*/ 	.byte	0x00, 0xf4, 0x21, 0x00


	//----- nvinfo : EIATTR_KPARAM_INFO
	.align		4
.L_12:
        /*0028*/ 	.byte	0x04, 0x17
        /*002a*/ 	.short	(.L_14 - .L_13)
.L_13:
        /*002c*/ 	.word	0x00000000
        /*0030*/ 	.short	0x0017
        /*0032*/ 	.short	0x0070
        /*0034*/ 	.byte	0x00, 0xf0, 0x11, 0x00


	//----- nvinfo : EIATTR_KPARAM_INFO
	.align		4
.L_14:
        /*0038*/ 	.byte	0x04, 0x17
        /*003a*/ 	.short	(.L_16 - .L_15)
.L_15:
        /*003c*/ 	.word	0x00000000
        /*0040*/ 	.short	0x0016
        /*0042*/ 	.short	0x006c
        /*0044*/ 	.byte	0x00, 0xf0, 0x11, 0x00


	//----- nvinfo : EIATTR_KPARAM_INFO
	.align		4
.L_16:
        /*0048*/ 	.byte	0x04, 0x17
        /*004a*/ 	.short	(.L_18 - .L_17)
.L_17:
        /*004c*/ 	.word	0x00000000
        /*0050*/ 	.short	0x0015
        /*0052*/ 	.short	0x0068
        /*0054*/ 	.byte	0x00, 0xf0, 0x11, 0x00


	//----- nvinfo : EIATTR_KPARAM_INFO
	.align		4
.L_18:
        /*0058*/ 	.byte	0x04, 0x17
        /*005a*/ 	.short	(.L_20 - .L_19)
.L_19:
        /*005c*/ 	.word	0x00000000
        /*0060*/ 	.short	0x0014
        /*0062*/ 	.short	0x0064
        /*0064*/ 	.byte	0x00, 0xf0, 0x11, 0x00


	//----- nvinfo : EIATTR_KPARAM_INFO
	.align		4
.L_20:
        /*0068*/ 	.byte	0x04, 0x17
        /*006a*/ 	.short	(.L_22 - .L_21)
.L_21:
        /*006c*/ 	.word	0x00000000
        /*0070*/ 	.short	0x0013
        /*0072*/ 	.short	0x0060
        /*0074*/ 	.byte	0x00, 0xf0, 0x11, 0x00


	//----- nvinfo : EIATTR_KPARAM_INFO
	.align		4
.L_22:
        /*0078*/ 	.byte	0x04, 0x17
        /*007a*/ 	.short	(.L_24 - .L_23)
.L_23:
        /*007c*/ 	.word	0x00000000
        /*0080*/ 	.short	0x0012
        /*0082*/ 	.short	0x005c
        /*0084*/ 	.byte	0x00, 0xf0, 0x11, 0x00


	//----- nvinfo : EIATTR_KPARAM_INFO
	.align		4
.L_24:
        /*0088*/ 	.byte	0x04, 0x17
        /*008a*/ 	.short	(.L_26 - .L_25)
.L_25:
        /*008c*/ 	.word	0x00000000
        /*0090*/ 	.short	0x0011
        /*0092*/ 	.short	0x0058
        /*0094*/ 	.byte	0x00, 0xf0, 0x11, 0x00


	//----- nvinfo : EIATTR_KPARAM_INFO
	.align		4
.L_26:
        /*0098*/ 	.byte	0x04, 0x17
        /*009a*/ 	.short	(.L_28 - .L_27)
.L_27:
        /*009c*/ 	.word	0x00000000
        /*00a0*/ 	.short	0x0010
        /*00a2*/ 	.short	0x0054
        /*00a4*/ 	.byte	0x00, 0xf0, 0x11, 0x00


	//----- nvinfo : EIATTR_KPARAM_INFO
	.align		4
.L_28:
        /*00a8*/ 	.byte	0x04, 0x17
        /*00aa*/ 	.short	(.L_30 - .L_29)
.L_29:
        /*00ac*/ 	.word	0x00000000
        /*00b0*/ 	.short	0x000f
        /*00b2*/ 	.short	0x0050
        /*00b4*/ 	.byte	0x00, 0xf0, 0x11, 0x00


	//----- nvinfo : EIATTR_KPARAM_INFO
	.align		4
.L_30:
        /*00b8*/ 	.byte	0x04, 0x17
        /*00ba*/ 	.short	(.L_32 - .L_31)
.L_31:
        /*00bc*/ 	.word	0x00000000
        /*00c0*/ 	.short	0x000e
        /*00c2*/ 	.short	0x004c
        /*00c4*/ 	.byte	0x00, 0xf0, 0x11, 0x00


	//----- nvinfo : EIATTR_KPARAM_INFO
	.align		4
.L_32:
        /*00c8*/ 	.byte	0x04, 0x17
        /*00ca*/ 	.short	(.L_34 - .L_33)
.L_33:
        /*00cc*/ 	.word	0x00000000
        /*00d0*/ 	.short	0x000d
        /*00d2*/ 	.short	0x0048
        /*00d4*/ 	.byte	0x00, 0xf0, 0x11, 0x00


	//----- nvinfo : EIATTR_KPARAM_INFO
	.align		4
.L_34:
        /*00d8*/ 	.byte	0x04, 0x17
        /*00da*/ 	.short	(.L_36 - .L_35)
.L_35:
        /*00dc*/ 	.word	0x00000000
        /*00e0*/ 	.short	0x000c
        /*00e2*/ 	.short	0x0044
        /*00e4*/ 	.byte	0x00, 0xf0, 0x11, 0x00


	//----- nvinfo : EIATTR_KPARAM_INFO
	.align		4
.L_36:
        /*00e8*/ 	.byte	0x04, 0x17
        /*00ea*/ 	.short	(.L_38 - .L_37)
.L_37:
        /*00ec*/ 	.word	0x00000000
        /*00f0*/ 	.short	0x000b
        /*00f2*/ 	.short	0x0040
        /*00f4*/ 	.byte	0x00, 0xf0, 0x11, 0x00


	//----- nvinfo : EIATTR_KPARAM_INFO
	.align		4
.L_38:
        /*00f8*/ 	.byte	0x04, 0x17
        /*00fa*/ 	.short	(.L_40 - .L_39)
.L_39:
        /*00fc*/ 	.word	0x00000000
        /*0100*/ 	.short	0x000a
        /*0102*/ 	.short	0x003c
        /*0104*/ 	.byte	0x00, 0xf0, 0x11, 0x00


	//----- nvinfo : EIATTR_KPARAM_INFO
	.align		4
.L_40:
        /*0108*/ 	.byte	0x04, 0x17
        /*010a*/ 	.short	(.L_42 - .L_41)
.L_41:
        /*010c*/ 	.word	0x00000000
        /*0110*/ 	.short	0x0009
        /*0112*/ 	.short	0x0038
        /*0114*/ 	.byte	0x00, 0xf0, 0x11, 0x00


	//----- nvinfo : EIATTR_KPARAM_INFO
	.align		4
.L_42:
        /*0118*/ 	.byte	0x04, 0x17
        /*011a*/ 	.short	(.L_44 - .L_43)
.L_43:
        /*011c*/ 	.word	0x00000000
        /*0120*/ 	.short	0x0008
        /*0122*/ 	.short	0x0034
        /*0124*/ 	.byte	0x00, 0xf0, 0x11, 0x00


	//----- nvinfo : EIATTR_KPARAM_INFO
	.align		4
.L_44:
        /*0128*/ 	.byte	0x04, 0x17
        /*012a*/ 	.short	(.L_46 - .L_45)
.L_45:
        /*012c*/ 	.word	0x00000000
        /*0130*/ 	.short	0x0007
        /*0132*/ 	.short	0x0030
        /*0134*/ 	.byte	0x00, 0xf0, 0x11, 0x00


	//----- nvinfo : EIATTR_KPARAM_INFO
	.align		4
.L_46:
        /*0138*/ 	.byte	0x04, 0x17
        /*013a*/ 	.short	(.L_48 - .L_47)
.L_47:
        /*013c*/ 	.word	0x00000000
        /*0140*/ 	.short	0x0006
        /*0142*/ 	.short	0x002c
        /*0144*/ 	.byte	0x00, 0xf0, 0x11, 0x00


	//----- nvinfo : EIATTR_KPARAM_INFO
	.align		4
.L_48:
        /*0148*/ 	.byte	0x04, 0x17
        /*014a*/ 	.short	(.L_50 - .L_49)
.L_49:
        /*014c*/ 	.word	0x00000000
        /*0150*/ 	.short	0x0005
        /*0152*/ 	.short	0x0028
        /*0154*/ 	.byte	0x00, 0xf0, 0x11, 0x00


	//----- nvinfo : EIATTR_KPARAM_INFO
	.align		4
.L_50:
        /*0158*/ 	.byte	0x04, 0x17
        /*015a*/ 	.short	(.L_52 - .L_51)
.L_51:
        /*015c*/ 	.word	0x00000000
        /*0160*/ 	.short	0x0004
        /*0162*/ 	.short	0x0020
        /*0164*/ 	.byte	0x00, 0xf4, 0x21, 0x00


	//----- nvinfo : EIATTR_KPARAM_INFO
	.align		4
.L_52:
        /*0168*/ 	.byte	0x04, 0x17
        /*016a*/ 	.short	(.L_54 - .L_53)
.L_53:
        /*016c*/ 	.word	0x00000000
        /*0170*/ 	.short	0x0003
        /*0172*/ 	.short	0x0018
        /*0174*/ 	.byte	0x00, 0xf4, 0x21, 0x00


	//----- nvinfo : EIATTR_KPARAM_INFO
	.align		4
.L_54:
        /*0178*/ 	.byte	0x04, 0x17
        /*017a*/ 	.short	(.L_56 - .L_55)
.L_55:
        /*017c*/ 	.word	0x00000000
        /*0180*/ 	.short	0x0002
        /*0182*/ 	.short	0x0010
        /*0184*/ 	.byte	0x00, 0xf4, 0x21, 0x00


	//----- nvinfo : EIATTR_KPARAM_INFO
	.align		4
.L_56:
        /*0188*/ 	.byte	0x04, 0x17
        /*018a*/ 	.short	(.L_58 - .L_57)
.L_57:
        /*018c*/ 	.word	0x00000000
        /*0190*/ 	.short	0x0001
        /*0192*/ 	.short	0x0008
        /*0194*/ 	.byte	0x00, 0xf4, 0x21, 0x00


	//----- nvinfo : EIATTR_KPARAM_INFO
	.align		4
.L_58:
        /*0198*/ 	.byte	0x04, 0x17
        /*019a*/ 	.short	(.L_60 - .L_59)
.L_59:
        /*019c*/ 	.word	0x00000000
        /*01a0*/ 	.short	0x0000
        /*01a2*/ 	.short	0x0000
        /*01a4*/ 	.byte	0x00, 0xf4, 0x21, 0x00


	//----- nvinfo : EIATTR_SPARSE_MMA_MASK
	.align		4
.L_60:
        /*01a8*/ 	.byte	0x03, 0x50
        /*01aa*/ 	.short	0x0000


	//----- nvinfo : EIATTR_MAXREG_COUNT
	.align		4
        /*01ac*/ 	.byte	0x03, 0x1b
        /*01ae*/ 	.short	0x00ff


	//----- nvinfo : EIATTR_NUM_BARRIERS
	.align		4
        /*01b0*/ 	.byte	0x02, 0x4c
        /*01b2*/ 	.byte	0x01
	.zero		1


	//----- nvinfo : EIATTR_COOP_GROUP_MASK_REGIDS
	.align		4
        /*01b4*/ 	.byte	0x04, 0x29
        /*01b6*/ 	.short	(.L_62 - .L_61)


	//   ....[0]....
.L_61:
        /*01b8*/ 	.word	0xffffffff


	//   ....[1]....
        /*01bc*/ 	.word	0xffffffff


	//   ....[2]....
        /*01c0*/ 	.word	0xffffffff


	//   ....[3]....
        /*01c4*/ 	.word	0xffffffff


	//   ....[4]....
        /*01c8*/ 	.word	0xffffffff


	//   ....[5]....
        /*01cc*/ 	.word	0xffffffff


	//   ....[6]....
        /*01d0*/ 	.word	0xffffffff


	//   ....[7]....
        /*01d4*/ 	.word	0xffffffff


	//   ....[8]....
        /*01d8*/ 	.word	0xffffffff


	//   ....[9]....
        /*01dc*/ 	.word	0xffffffff


	//   ....[10]....
        /*01e0*/ 	.word	0xffffffff


	//   ....[11]....
        /*01e4*/ 	.word	0xffffffff


	//   ....[12]....
        /*01e8*/ 	.word	0xffffffff


	//   ....[13]....
        /*01ec*/ 	.word	0xffffffff


	//   ....[14]....
        /*01f0*/ 	.word	0xffffffff


	//   ....[15]....
        /*01f4*/ 	.word	0xffffffff


	//   ....[16]....
        /*01f8*/ 	.word	0xffffffff


	//   ....[17]....
        /*01fc*/ 	.word	0xffffffff


	//   ....[18]....
        /*0200*/ 	.word	0xffffffff


	//   ....[19]....
        /*0204*/ 	.word	0xffffffff


	//----- nvinfo : EIATTR_COOP_GROUP_INSTR_OFFSETS
	.align		4
.L_62:
        /*0208*/ 	.byte	0x04, 0x28
        /*020a*/ 	.short	(.L_64 - .L_63)


	//   ....[0]....
.L_63:
        /*020c*/ 	.word	0x00001180


	//   ....[1]....
        /*0210*/ 	.word	0x00001190


	//   ....[2]....
        /*0214*/ 	.word	0x000011a0


	//   ....[3]....
        /*0218*/ 	.word	0x000011b0


	//   ....[4]....
        /*021c*/ 	.word	0x00001200


	//   ....[5]....
        /*0220*/ 	.word	0x00001210


	//   ....[6]....
        /*0224*/ 	.word	0x00001220


	//   ....[7]....
        /*0228*/ 	.word	0x00001230


	//   ....[8]....
        /*022c*/ 	.word	0x000012f0


	//   ....[9]....
        /*0230*/ 	.word	0x00001310


	//   ....[10]....
        /*0234*/ 	.word	0x00001410


	//   ....[11]....
        /*0238*/ 	.word	0x000014f0


	//   ....[12]....
        /*023c*/ 	.word	0x00001540


	//   ....[13]....
        /*0240*/ 	.word	0x000015c0


	//   ....[14]....
        /*0244*/ 	.word	0x00001600


	//   ....[15]....
        /*0248*/ 	.word	0x00001630


	//   ....[16]....
        /*024c*/ 	.word	0x00001640


	//   ....[17]....
        /*0250*/ 	.word	0x00001670


	//   ....[18]....
        /*0254*/ 	.word	0x00001700


	//   ....[19]....
        /*0258*/ 	.word	0x00001720


	//----- nvinfo : EIATTR_VRC_CTA_INIT_COUNT
	.align		4
.L_64:
        /*025c*/ 	.byte	0x02, 0x4a
	.zero		1
	.zero		1


	//----- nvinfo : EIATTR_EXIT_INSTR_OFFSETS
	.align		4
        /*0260*/ 	.byte	0x04, 0x1c
        /*0262*/ 	.short	(.L_66 - .L_65)


	//   ....[0]....
.L_65:
        /*0264*/ 	.word	0x00002be0


	//   ....[1]....
        /*0268*/ 	.word	0x00002c10


	//----- nvinfo : EIATTR_REQNTID
	.align		4
.L_66:
        /*026c*/ 	.byte	0x04, 0x10
        /*026e*/ 	.short	(.L_68 - .L_67)
.L_67:
        /*0270*/ 	.word	0x00000100
        /*0274*/ 	.word	0x00000001
        /*0278*/ 	.word	0x00000001


	//----- nvinfo : EIATTR_CBANK_PARAM_SIZE
	.align		4
.L_68:
        /*027c*/ 	.byte	0x03, 0x19
        /*027e*/ 	.short	0x0088


	//----- nvinfo : EIATTR_PARAM_CBANK
	.align		4
        /*0280*/ 	.byte	0x04, 0x0a
        /*0282*/ 	.short	(.L_70 - .L_69)
	.align		4
.L_69:
        /*0284*/ 	.word	index@(.nv.constant0.attn_fwd)
        /*0288*/ 	.short	0x0380
        /*028a*/ 	.short	0x0088


	//----- nvinfo : EIATTR_SW_WAR
	.align		4
.L_70:
        /*028c*/ 	.byte	0x04, 0x36
        /*028e*/ 	.short	(.L_72 - .L_71)
.L_71:
        /*0290*/ 	.word	0x00000008
.L_72:


//--------------------- .nv.compat                --------------------------
	.section	.nv.compat,"",@"SHT_CUDA_COMPAT_INFO"
	.align	4
        /*0000*/ 	.byte	0x02, 0x02, 0x01, 0x00, 0x02, 0x05, 0x05, 0x00, 0x02, 0x03, 0x00, 0x00, 0x02, 0x06, 0x01, 0x00


//--------------------- .nv.callgraph             --------------------------
	.section	.nv.callgraph,"",@"SHT_CUDA_CALLGRAPH"
	.align	4
	.sectionentsize	8
	.align		4
        /*0000*/ 	.word	0x00000000
	.align		4
        /*0004*/ 	.word	0xffffffff
	.align		4
        /*0008*/ 	.word	0x00000000
	.align		4
        /*000c*/ 	.word	0xfffffffe
	.align		4
        /*0010*/ 	.word	0x00000000
	.align		4
        /*0014*/ 	.word	0xfffffffd
	.align		4
        /*0018*/ 	.word	0x00000000
	.align		4
        /*001c*/ 	.word	0xfffffffc


//--------------------- .nv.constant4             --------------------------
	.section	.nv.constant4,"a",@progbits
	.align	8
	.align		8
.nv.constant4:
        /*0000*/ 	.dword	_$_str


//--------------------- .text.attn_fwd            --------------------------
	.section	.text.attn_fwd,"ax",@progbits
	.align	128
        .global         attn_fwd
        .type           attn_fwd,@function
        .size           attn_fwd,(.L_x_3 - attn_fwd)
        .other          attn_fwd,@"STO_CUDA_ENTRY STV_DEFAULT"
attn_fwd:
.text.attn_fwd:
[----:B------:R-:W0:Y:S01]  /*0000*/  LDC R1, c[0x0][0x37c] ;  /* 0x0000df00ff017b82 */ /* 0x000e220000000800 */
[----:B------:R-:W1:Y:S07]  /*0010*/  S2R R12, SR_TID.X ;  /* 0x00000000000c7919 */ /* 0x000e6e0000002100 */
[----:B------:R-:W2:Y:S01]  /*0020*/  S2UR UR7, SR_CTAID.Y ;  /* 0x00000000000779c3 */ /* 0x000ea20000002600 */
[----:B------:R-:W2:Y:S01]  /*0030*/  LDCU.64 UR4, c[0x0][0x3b0] ;  /* 0x00007600ff0477ac */ /* 0x000ea20008000a00 */
[----:B------:R-:W3:Y:S01]  /*0040*/  S2R R11, SR_CTAID.X ;  /* 0x00000000000b7919 */ /* 0x000ee20000002500 */
[----:B------:R-:W4:Y:S05]  /*0050*/  LDCU.64 UR10, c[0x0][0x358] ;  /* 0x00006b00ff0a77ac */ /* 0x000f2a0008000a00 */
[----:B------:R-:W5:Y:S08]  /*0060*/  LDC R16, c[0x0][0x3b8] ;  /* 0x0000ee00ff107b82 */ /* 0x000f700000000800 */
[----:B------:R-:W0:Y:S01]  /*0070*/  LDC.64 R28, c[0x0][0x380] ;  /* 0x0000e000ff1c7b82 */ /* 0x000e220000000a00 */
[----:B--2---:R-:W-:-:S04]  /*0080*/  UIMAD UR4, UR7, UR4, URZ ;  /* 0x00000004070472a4 */ /* 0x004fc8000f8e02ff */
[----:B------:R-:W-:Y:S01]  /*0090*/  USHF.L.U32 UR6, UR4, 0x1, URZ ;  /* 0x0000000104067899 */ /* 0x000fe200080006ff */
[----:B-1----:R-:W-:Y:S02]  /*00a0*/  LOP3.LUT R0, R12, 0x1f, RZ, 0xc0, !PT ;  /* 0x0000001f0c007812 */ /* 0x002fe400078ec0ff */
[----:B------:R-:W-:-:S03]  /*00b0*/  SHF.R.U32.HI R10, RZ, 0x5, R12 ;  /* 0x00000005ff0a7819 */ /* 0x000fc6000001160c */
[----:B---3--:R-:W-:Y:S01]  /*00c0*/  IMAD R11, R11, 0x20, R0 ;  /* 0x000000200b0b7824 */ /* 0x008fe200078e0200 */
[----:B------:R-:W-:-:S03]  /*00d0*/  SGXT.U32 R10, R10, 0x3 ;  /* 0x000000030a0a781a */ /* 0x000fc60000000000 */
[----:B------:R-:W-:Y:S01]  /*00e0*/  IMAD R2, R11, UR5, RZ ;  /* 0x000000050b027c24 */ /* 0x000fe2000f8e02ff */
[----:B------:R-:W-:Y:S01]  /*00f0*/  UIMAD.WIDE UR4, UR4, 0x2, URZ ;  /* 0x00000002040478a5 */ /* 0x000fe2000f8e02ff */
[----:B-----5:R-:W-:Y:S02]  /*0100*/  IMAD R5, R10, R16, RZ ;  /* 0x000000100a057224 */ /* 0x020fe400078e02ff */
[C---:B------:R-:W-:Y:S02]  /*0110*/  IMAD.SHL.U32 R3, R2.reuse, 0x2, RZ ;  /* 0x0000000202037824 */ /* 0x040fe400078e00ff */
[----:B------:R-:W-:Y:S01]  /*0120*/  IMAD.HI R2, R2, 0x2, RZ ;  /* 0x0000000202027827 */ /* 0x000fe200078e02ff */
[----:B------:R-:W-:Y:S02]  /*0130*/  LEA R7, R16, R5, 0x3 ;  /* 0x0000000510077211 */ /* 0x000fe400078e18ff */
[----:B0-----:R-:W-:-:S03]  /*0140*/  IADD3 R28, P0, P1, R3, UR6, R28 ;  /* 0x00000006031c7c10 */ /* 0x001fc6000f91e01c */
[----:B------:R-:W-:Y:S01]  /*0150*/  IMAD R8, R16, 0x8, R7 ;  /* 0x0000000810087824 */ /* 0x000fe200078e0207 */
[----:B------:R-:W-:Y:S02]  /*0160*/  IADD3.X R30, PT, PT, R2, UR5, R29, P0, P1 ;  /* 0x00000005021e7c10 */ /* 0x000fe400087e241d */
[-C--:B------:R-:W-:Y:S01]  /*0170*/  LEA R2, P0, R5, R28.reuse, 0x1 ;  /* 0x0000001c05027211 */ /* 0x080fe200078008ff */
[----:B------:R-:W-:Y:S01]  /*0180*/  IMAD R9, R16, 0x8, R8 ;  /* 0x0000000810097824 */ /* 0x000fe200078e0208 */
[----:B------:R-:W-:Y:S02]  /*0190*/  LEA R4, P1, R7, R28, 0x1 ;  /* 0x0000001c07047211 */ /* 0x000fe400078208ff */
[----:B------:R-:W-:Y:S02]  /*01a0*/  LEA.HI.X.SX32 R3, R5, R30, 0x1, P0 ;  /* 0x0000001e05037211 */ /* 0x000fe400000f0eff */
[----:B------:R-:W-:Y:S02]  /*01b0*/  LEA R6, P0, R8, R28, 0x1 ;  /* 0x0000001c08067211 */ /* 0x000fe400078008ff */
[----:B------:R-:W-:Y:S01]  /*01c0*/  LEA R13, R16, R9, 0x3 ;  /* 0x00000009100d7211 */ /* 0x000fe200078e18ff */
[----:B----4-:R0:W2:Y:S01]  /*01d0*/  LDG.E.U16 R20, desc[UR10][R2.64] ;  /* 0x0000000a02147981 */ /* 0x0100a2000c1e1500 */
[----:B------:R-:W-:-:S02]  /*01e0*/  LEA.HI.X.SX32 R5, R7, R30, 0x1, P1 ;  /* 0x0000001e07057211 */ /* 0x000fc400008f0eff */
[----:B------:R-:W-:Y:S02]  /*01f0*/  LEA.HI.X.SX32 R7, R8, R30, 0x1, P0 ;  /* 0x0000001e08077211 */ /* 0x000fe400000f0eff */
[C---:B------:R-:W-:Y:S01]  /*0200*/  LEA R8, P0, R9.reuse, R28, 0x1 ;  /* 0x0000001c09087211 */ /* 0x040fe200078008ff */
[C---:B------:R-:W-:Y:S01]  /*0210*/  IMAD R17, R16.reuse, 0x8, R13 ;  /* 0x0000000810117824 */ /* 0x040fe200078e020d */
[----:B------:R1:W3:Y:S02]  /*0220*/  LDG.E.U16 R22, desc[UR10][R4.64] ;  /* 0x0000000a04167981 */ /* 0x0002e4000c1e1500 */
[----:B------:R-:W-:Y:S01]  /*0230*/  LEA.HI.X.SX32 R9, R9, R30, 0x1, P0 ;  /* 0x0000001e09097211 */ /* 0x000fe200000f0eff */
[----:B------:R-:W-:Y:S01]  /*0240*/  IMAD R18, R16, 0x8, R17 ;  /* 0x0000000810127824 */ /* 0x000fe200078e0211 */
[C---:B------:R-:W-:Y:S01]  /*0250*/  LEA R14, P0, R13.reuse, R28, 0x1 ;  /* 0x0000001c0d0e7211 */ /* 0x040fe200078008ff */
[----:B------:R4:W5:Y:S03]  /*0260*/  LDG.E.U16 R24, desc[UR10][R6.64] ;  /* 0x0000000a06187981 */ /* 0x000966000c1e1500 */
[----:B------:R-:W-:Y:S01]  /*0270*/  LEA.HI.X.SX32 R15, R13, R30, 0x1, P0 ;  /* 0x0000001e0d0f7211 */ /* 0x000fe200000f0eff */
[----:B------:R-:W5:Y:S01]  /*0280*/  LDG.E.U16 R26, desc[UR10][R8.64] ;  /* 0x0000000a081a7981 */ /* 0x000f62000c1e1500 */
[----:B0-----:R-:W-:-:S02]  /*0290*/  LEA R2, P0, R17, R28, 0x1 ;  /* 0x0000001c11027211 */ /* 0x001fc400078008ff */
[----:B------:R-:W-:Y:S01]  /*02a0*/  LEA R13, R16, R18, 0x3 ;  /* 0x00000012100d7211 */ /* 0x000fe200078e18ff */
[----:B------:R-:W5:Y:S01]  /*02b0*/  LDG.E.U16 R14, desc[UR10][R14.64] ;  /* 0x0000000a0e0e7981 */ /* 0x000f62000c1e1500 */
[----:B------:R-:W-:Y:S02]  /*02c0*/  LEA.HI.X.SX32 R3, R17, R30, 0x1, P0 ;  /* 0x0000001e11037211 */ /* 0x000fe400000f0eff */
[CC--:B------:R-:W-:Y:S02]  /*02d0*/  LEA R16, P1, R18.reuse, R28.reuse, 0x1 ;  /* 0x0000001c12107211 */ /* 0x0c0fe400078208ff */
[C---:B-1----:R-:W-:Y:S01]  /*02e0*/  LEA R4, P0, R13.reuse, R28, 0x1 ;  /* 0x0000001c0d047211 */ /* 0x042fe200078008ff */
[----:B------:R0:W5:Y:S01]  /*02f0*/  LDG.E.U16 R2, desc[UR10][R2.64] ;  /* 0x0000000a02027981 */ /* 0x000162000c1e1500 */
[-C--:B------:R-:W-:Y:S02]  /*0300*/  LEA.HI.X.SX32 R17, R18, R30.reuse, 0x1, P1 ;  /* 0x0000001e12117211 */ /* 0x080fe400008f0eff */
[----:B------:R-:W-:-:S03]  /*0310*/  LEA.HI.X.SX32 R5, R13, R30, 0x1, P0 ;  /* 0x0000001e0d057211 */ /* 0x000fc600000f0eff */
[----:B------:R-:W5:Y:S04]  /*0320*/  LDG.E.U16 R16, desc[UR10][R16.64] ;  /* 0x0000000a10107981 */ /* 0x000f68000c1e1500 */
[----:B------:R1:W5:Y:S01]  /*0330*/  LDG.E.U16 R4, desc[UR10][R4.64] ;  /* 0x0000000a04047981 */ /* 0x000362000c1e1500 */
[----:B------:R-:W1:Y:S01]  /*0340*/  S2UR UR6, SR_CgaCtaId ;  /* 0x00000000000679c3 */ /* 0x000e620000008800 */
[C---:B----4-:R-:W-:Y:S01]  /*0350*/  IMAD.SHL.U32 R7, R12.reuse, 0x20, RZ ;  /* 0x000000200c077824 */ /* 0x050fe200078e00ff */
[----:B------:R-:W-:Y:S01]  /*0360*/  UMOV UR4, 0x400 ;  /* 0x0000040000047882 */ /* 0x000fe20000000000 */
[C---:B------:R-:W-:Y:S01]  /*0370*/  LOP3.LUT R6, R12.reuse, 0xc0, RZ, 0xc0, !PT ;  /* 0x000000c00c067812 */ /* 0x040fe200078ec0ff */
[----:B------:R-:W-:Y:S02]  /*0380*/  IMAD.SHL.U32 R18, R12, 0x2, RZ ;  /* 0x000000020c127824 */ /* 0x000fe400078e00ff */
[----:B0-----:R-:W-:-:S02]  /*0390*/  LOP3.LUT R3, R7, 0x60, RZ, 0xc0, !PT ;  /* 0x0000006007037812 */ /* 0x001fc400078ec0ff */
[----:B------:R-:W-:-:S04]  /*03a0*/  SHF.R.U32.HI R7, RZ, 0x2, R6 ;  /* 0x00000002ff077819 */ /* 0x000fc80000011606 */
[----:B------:R-:W-:Y:S01]  /*03b0*/  LOP3.LUT R7, R7, 0x1fe, R18, 0x78, !PT ;  /* 0x000001fe07077812 */ /* 0x000fe200078e7812 */
[----:B-1----:R-:W-:Y:S01]  /*03c0*/  ULEA UR6, UR6, UR4, 0x18 ;  /* 0x0000000406067291 */ /* 0x002fe2000f8ec0ff */
[----:B------:R-:W0:Y:S01]  /*03d0*/  LDCU UR4, c[0x0][0x3f0] ;  /* 0x00007e00ff0477ac */ /* 0x000e220008000800 */
[C---:B------:R-:W-:Y:S02]  /*03e0*/  LOP3.LUT R19, R12.reuse, 0x3f, RZ, 0xc0, !PT ;  /* 0x0000003f0c137812 */ /* 0x040fe400078ec0ff */
[----:B------:R-:W-:Y:S02]  /*03f0*/  LOP3.LUT R8, R12, 0x18, RZ, 0xc0, !PT ;  /* 0x000000180c087812 */ /* 0x000fe400078ec0ff */
[----:B------:R-:W-:Y:S02]  /*0400*/  SHF.R.U32.HI R13, RZ, 0x4, R12 ;  /* 0x00000004ff0d7819 */ /* 0x000fe4000001160c */
[----:B------:R-:W-:Y:S01]  /*0410*/  LEA R30, R8, R19, 0x5 ;  /* 0x00000013081e7211 */ /* 0x000fe200078e28ff */
[----:B------:R-:W-:Y:S01]  /*0420*/  IMAD R3, R6, 0x4, R3 ;  /* 0x0000000406037824 */ /* 0x000fe200078e0203 */
[----:B------:R-:W-:-:S02]  /*0430*/  LOP3.LUT R9, R12, 0x1c, RZ, 0xc0, !PT ;  /* 0x0000001c0c097812 */ /* 0x000fc400078ec0ff */
[----:B------:R-:W-:Y:S01]  /*0440*/  LOP3.LUT R28, R13, 0x2, RZ, 0xc0, !PT ;  /* 0x000000020d1c7812 */ /* 0x000fe200078ec0ff */
[----:B------:R-:W-:Y:S01]  /*0450*/  IMAD.SHL.U32 R30, R30, 0x4, RZ ;  /* 0x000000041e1e7824 */ /* 0x000fe200078e00ff */
[----:B0-----:R-:W-:Y:S01]  /*0460*/  UISETP.GE.AND UP0, UPT, UR4, 0x1, UPT ;  /* 0x000000010400788c */ /* 0x001fe2000bf06270 */
[----:B------:R-:W-:Y:S02]  /*0470*/  SHF.R.U32.HI R5, RZ, 0x1, R6 ;  /* 0x00000001ff057819 */ /* 0x000fe40000011606 */
[----:B------:R-:W-:Y:S01]  /*0480*/  LOP3.LUT R13, R12, 0xff, RZ, 0xc0, !PT ;  /* 0x000000ff0c0d7812 */ /* 0x000fe200078ec0ff */
[----:B------:R-:W-:Y:S01]  /*0490*/  IMAD.MOV.U32 R90, RZ, RZ, -0x800000 ;  /* 0xff800000ff5a7424 */ /* 0x000fe200078e00ff */
[----:B------:R-:W-:Y:S01]  /*04a0*/  IADD3 R6, PT, PT, R9, R3, R28 ;  /* 0x0000000309067210 */ /* 0x000fe20007ffe01c */
[----:B------:R-:W-:Y:S01]  /*04b0*/  IMAD.MOV.U32 R93, RZ, RZ, -0x800000 ;  /* 0xff800000ff5d7424 */ /* 0x000fe200078e00ff */
[----:B------:R-:W-:Y:S01]  /*04c0*/  LOP3.LUT R5, R30, R5, RZ, 0x3c, !PT ;  /* 0x000000051e057212 */ /* 0x000fe200078e3cff */
[----:B------:R-:W-:Y:S01]  /*04d0*/  IMAD.MOV.U32 R70, RZ, RZ, 0x3f800000 ;  /* 0x3f800000ff467424 */ /* 0x000fe200078e00ff */
[----:B------:R-:W-:Y:S01]  /*04e0*/  MOV R91, 0xff800000 ;  /* 0xff800000005b7802 */ /* 0x000fe20000000f00 */
[----:B------:R-:W-:Y:S01]  /*04f0*/  IMAD.MOV.U32 R71, RZ, RZ, 0x3f800000 ;  /* 0x3f800000ff477424 */ /* 0x000fe200078e00ff */
[----:B------:R-:W-:Y:S01]  /*0500*/  MOV R92, 0xff800000 ;  /* 0xff800000005c7802 */ /* 0x000fe20000000f00 */
[----:B------:R-:W-:Y:S01]  /*0510*/  IMAD.MOV.U32 R73, RZ, RZ, 0x3f800000 ;  /* 0x3f800000ff497424 */ /* 0x000fe200078e00ff */
[----:B------:R-:W-:-:S02]  /*0520*/  MOV R72, 0x3f800000 ;  /* 0x3f80000000487802 */ /* 0x000fc40000000f00 */
[----:B------:R-:W-:Y:S02]  /*0530*/  CS2R R32, SRZ ;  /* 0x0000000000207805 */ /* 0x000fe4000001ff00 */
[----:B------:R-:W-:Y:S02]  /*0540*/  ISETP.GE.U32.AND P1, PT, R13, 0x20, PT ;  /* 0x000000200d00780c */ /* 0x000fe40003f26070 */
[----:B------:R-:W-:Y:S02]  /*0550*/  CS2R R34, SRZ ;  /* 0x0000000000227805 */ /* 0x000fe4000001ff00 */
[----:B------:R-:W-:Y:S02]  /*0560*/  CS2R R28, SRZ ;  /* 0x00000000001c7805 */ /* 0x000fe4000001ff00 */
[----:B------:R-:W-:Y:S01]  /*0570*/  CS2R R30, SRZ ;  /* 0x00000000001e7805 */ /* 0x000fe2000001ff00 */
[----:B--2---:R0:W-:Y:S04]  /*0580*/  STS.U16 [R7+UR6], R20 ;  /* 0x0000001407007988 */ /* 0x0041e80008000406 */
[----:B---3--:R0:W-:Y:S04]  /*0590*/  STS.U16 [R7+UR6+0x200], R22 ;  /* 0x0002001607007988 */ /* 0x0081e80008000406 */
[----:B-----5:R0:W-:Y:S04]  /*05a0*/  STS.U16 [R7+UR6+0x400], R24 ;  /* 0x0004001807007988 */ /* 0x0201e80008000406 */
[----:B------:R0:W-:Y:S04]  /*05b0*/  STS.U16 [R7+UR6+0x600], R26 ;  /* 0x0006001a07007988 */ /* 0x0001e80008000406 */
[----:B------:R0:W-:Y:S04]  /*05c0*/  STS.U16 [R7+UR6+0x800], R14 ;  /* 0x0008000e07007988 */ /* 0x0001e80008000406 */
[----:B------:R0:W-:Y:S04]  /*05d0*/  STS.U16 [R7+UR6+0xa00], R2 ;  /* 0x000a000207007988 */ /* 0x0001e80008000406 */
[----:B------:R0:W-:Y:S04]  /*05e0*/  STS.U16 [R7+UR6+0xc00], R16 ;  /* 0x000c001007007988 */ /* 0x0001e80008000406 */
[----:B------:R0:W-:Y:S01]  /*05f0*/  STS.U16 [R7+UR6+0xe00], R4 ;  /* 0x000e000407007988 */ /* 0x0001e20008000406 */
[----:B------:R-:W-:Y:S05]  /*0600*/  BRA.U !UP0, `(.L_x_0) ;  /* 0x00000015088c7547 */ /* 0x000fea000b800000 */
[----:B------:R-:W1:Y:S01]  /*0610*/  LDC.64 R32, c[0x0][0x3c0] ;  /* 0x0000f000ff207b82 */ /* 0x000e620000000a00 */
[----:B------:R-:W2:Y:S01]  /*0620*/  LDCU UR8, c[0x0][0x3c8] ;  /* 0x00007900ff0877ac */ /* 0x000ea20008000800 */
[C---:B------:R-:W-:Y:S01]  /*0630*/  LOP3.LUT R3, R12.reuse, 0x7, RZ, 0xc0, !PT ;  /* 0x000000070c037812 */ /* 0x040fe200078ec0ff */
[C---:B0-----:R-:W-:Y:S01]  /*0640*/  IMAD.SHL.U32 R4, R12.reuse, 0x8, RZ ;  /* 0x000000080c047824 */ /* 0x041fe200078e00ff */
[----:B------:R-:W-:Y:S01]  /*0650*/  LOP3.LUT R16, R12, 0x60, RZ, 0xc0, !PT ;  /* 0x000000600c107812 */ /* 0x000fe200078ec0ff */
[----:B------:R-:W0:Y:S01]  /*0660*/  LDCU.64 UR12, c[0x0][0x388] ;  /* 0x00007100ff0c77ac */ /* 0x000e220008000a00 */
[----:B------:R-:W-:Y:S01]  /*0670*/  SHF.R.U32.HI R20, RZ, 0x6, R12 ;  /* 0x00000006ff147819 */ /* 0x000fe2000001160c */
[----:B------:R-:W-:Y:S01]  /*0680*/  IMAD.SHL.U32 R21, R3, 0x40, RZ ;  /* 0x0000004003157824 */ /* 0x000fe200078e00ff */
[----:B------:R-:W-:Y:S01]  /*0690*/  SHF.R.U32.HI R17, RZ, 0x1, R16 ;  /* 0x00000001ff117819 */ /* 0x000fe20000011610 */
[----:B------:R-:W-:Y:S01]  /*06a0*/  IMAD R23, R16, 0x2, R3 ;  /* 0x0000000210177824 */ /* 0x000fe200078e0203 */
[----:B------:R-:W-:Y:S01]  /*06b0*/  LOP3.LUT R16, R4, 0x30, RZ, 0xc0, !PT ;  /* 0x0000003004107812 */ /* 0x000fe200078ec0ff */
[----:B------:R-:W3:Y:S01]  /*06c0*/  LDCU.64 UR4, c[0x0][0x3d0] ;  /* 0x00007a00ff0477ac */ /* 0x000ee20008000a00 */
[----:B------:R-:W-:Y:S01]  /*06d0*/  SGXT.U32 R4, R20, 0x2 ;  /* 0x000000021404781a */ /* 0x000fe20000000000 */
[----:B------:R-:W4:Y:S01]  /*06e0*/  LDC R34, c[0x0][0x3d8] ;  /* 0x0000f600ff227b82 */ /* 0x000f220000000800 */
[C---:B------:R-:W-:Y:S01]  /*06f0*/  LOP3.LUT R2, R12.reuse, 0xe0, RZ, 0xc0, !PT ;  /* 0x000000e00c027812 */ /* 0x040fe200078ec0ff */
[----:B------:R-:W-:Y:S01]  /*0700*/  IMAD.MOV.U32 R57, RZ, RZ, -0x800000 ;  /* 0xff800000ff397424 */ /* 0x000fe200078e00ff */
[----:B------:R-:W-:Y:S01]  /*0710*/  SHF.L.U32 R25, R12, 0x6, RZ ;  /* 0x000000060c197819 */ /* 0x000fe200000006ff */
[----:B------:R-:W-:Y:S01]  /*0720*/  IMAD.MOV.U32 R71, RZ, RZ, 0x3f800000 ;  /* 0x3f800000ff477424 */ /* 0x000fe200078e00ff */
[----:B------:R-:W-:Y:S01]  /*0730*/  LOP3.LUT R24, R16, R17, RZ, 0x3c, !PT ;  /* 0x0000001110187212 */ /* 0x000fe200078e3cff */
[----:B------:R-:W-:Y:S01]  /*0740*/  IMAD R29, R2, 0x10, R16 ;  /* 0x00000010021d7824 */ /* 0x000fe200078e0210 */
[----:B------:R-:W-:Y:S01]  /*0750*/  SHF.L.U32 R23, R23, 0x4, RZ ;  /* 0x0000000417177819 */ /* 0x000fe200000006ff */
[----:B--2---:R-:W-:Y:S01]  /*0760*/  IMAD R19, R19, UR8, RZ ;  /* 0x0000000813137c24 */ /* 0x004fe2000f8e02ff */
[----:B------:R-:W-:Y:S01]  /*0770*/  LOP3.LUT R31, R16, 0x3c0, R25, 0xf8, !PT ;  /* 0x000003c0101f7812 */ /* 0x000fe200078ef819 */
[----:B------:R-:W2:Y:S01]  /*0780*/  LDC.64 R14, c[0x0][0x390] ;  /* 0x0000e400ff0e7b82 */ /* 0x000ea20000000a00 */
[----:B-1----:R-:W-:Y:S01]  /*0790*/  IMAD R20, R4, R33, RZ ;  /* 0x0000002104147224 */ /* 0x002fe200078e02ff */
[----:B------:R-:W-:Y:S01]  /*07a0*/  LOP3.LUT R17, R21, R16, RZ, 0xfc, !PT ;  /* 0x0000001015117212 */ /* 0x000fe200078efcff */
[----:B------:R-:W-:Y:S01]  /*07b0*/  IMAD R16, R32, UR7, RZ ;  /* 0x0000000720107c24 */ /* 0x000fe2000f8e02ff */
[----:B------:R-:W-:Y:S01]  /*07c0*/  LEA R27, R0, UR6, 0x6 ;  /* 0x00000006001b7c11 */ /* 0x000fe2000f8e30ff */
[----:B------:R-:W-:Y:S01]  /*07d0*/  IMAD R22, R33, 0x4, R20 ;  /* 0x0000000421167824 */ /* 0x000fe200078e0214 */
[--C-:B------:R-:W-:Y:S01]  /*07e0*/  LOP3.LUT R2, R23, 0x30, R18.reuse, 0x78, !PT ;  /* 0x0000003017027812 */ /* 0x100fe200078e7812 */
[----:B---3--:R-:W-:Y:S01]  /*07f0*/  UIMAD UR4, UR7, UR4, URZ ;  /* 0x00000004070472a4 */ /* 0x008fe2000f8e02ff */
[--C-:B------:R-:W-:Y:S01]  /*0800*/  LOP3.LUT R25, R17, 0x10, R18.reuse, 0x78, !PT ;  /* 0x0000001011197812 */ /* 0x100fe200078e7812 */
[----:B------:R-:W-:Y:S01]  /*0810*/  IMAD.SHL.U32 R17, R16, 0x2, RZ ;  /* 0x0000000210117824 */ /* 0x000fe200078e00ff */
[----:B------:R-:W-:Y:S01]  /*0820*/  LOP3.LUT R26, R29, 0x30, R18, 0x78, !PT ;  /* 0x000000301d1a7812 */ /* 0x000fe200078e7812 */
[----:B------:R-:W-:Y:S01]  /*0830*/  IMAD.SHL.U32 R18, R19, 0x2, RZ ;  /* 0x0000000213127824 */ /* 0x000fe200078e00ff */
[----:B------:R-:W-:Y:S01]  /*0840*/  IADD3 R4, PT, PT, R24, R27, RZ ;  /* 0x0000001b18047210 */ /* 0x000fe20007ffe0ff */
[----:B------:R-:W-:Y:S01]  /*0850*/  IMAD R3, R3, 0x80, R2 ;  /* 0x0000008003037824 */ /* 0x000fe200078e0202 */
[----:B------:R-:W-:Y:S01]  /*0860*/  LEA R24, R33, R22, 0x2 ;  /* 0x0000001621187211 */ /* 0x000fe200078e10ff */
[----:B------:R-:W-:Y:S01]  /*0870*/  IMAD.HI R19, R19, 0x2, RZ ;  /* 0x0000000213137827 */ /* 0x000fe200078e02ff */
[----:B0-----:R-:W-:Y:S01]  /*0880*/  IADD3 R75, P0, P2, R18, UR12, R17 ;  /* 0x0000000c124b7c10 */ /* 0x001fe2000fa1e011 */
[----:B------:R-:W0:Y:S01]  /*0890*/  LDCU UR12, c[0x0][0x3f0] ;  /* 0x00007e00ff0c77ac */ /* 0x000e220008000800 */
[----:B------:R-:W-:Y:S01]  /*08a0*/  IADD3 R2, PT, PT, R26, UR6, R21 ;  /* 0x000000061a027c10 */ /* 0x000fe2000fffe015 */
[C---:B------:R-:W-:Y:S01]  /*08b0*/  IMAD R18, R33.reuse, 0x4, R24 ;  /* 0x0000000421127824 */ /* 0x040fe200078e0218 */
[----:B------:R-:W-:Y:S01]  /*08c0*/  LEA R88, P3, R20, R75, 0x1 ;  /* 0x0000004b14587211 */ /* 0x000fe200078608ff */
[----:B------:R-:W-:Y:S01]  /*08d0*/  IMAD R17, R0, UR5, RZ ;  /* 0x0000000500117c24 */ /* 0x000fe2000f8e02ff */
[----:B------:R-:W-:Y:S01]  /*08e0*/  LOP3.LUT R0, R12, 0x10, RZ, 0xc0, !PT ;  /* 0x000000100c007812 */ /* 0x000fe200078ec0ff */
[----:B------:R-:W-:Y:S01]  /*08f0*/  USHF.L.U32 UR5, UR4, 0x1, URZ ;  /* 0x0000000104057899 */ /* 0x000fe200080006ff */
[C---:B------:R-:W-:Y:S01]  /*0900*/  LEA R26, R33.reuse, R18, 0x2 ;  /* 0x00000012211a7211 */ /* 0x040fe200078e10ff */
[----:B------:R-:W-:Y:S01]  /*0910*/  IMAD.HI R16, R16, 0x2, RZ ;  /* 0x0000000210107827 */ /* 0x000fe200078e02ff */
[----:B------:R-:W-:Y:S01]  /*0920*/  LEA R0, R0, R25, 0x5 ;  /* 0x0000001900007211 */ /* 0x000fe200078e28ff */
[----:B------:R-:W1:Y:S01]  /*0930*/  LDCU UR9, c[0x0][0x3a8] ;  /* 0x00007500ff0977ac */ /* 0x000e620008000800 */
[-C--:B------:R-:W-:Y:S01]  /*0940*/  LEA R82, P6, R18, R75.reuse, 0x1 ;  /* 0x0000004b12527211 */ /* 0x080fe200078c08ff */
[----:B------:R-:W-:Y:S01]  /*0950*/  IMAD R28, R33, 0x4, R26 ;  /* 0x00000004211c7824 */ /* 0x000fe200078e021a */
[----:B------:R-:W-:Y:S01]  /*0960*/  IADD3.X R25, PT, PT, R19, UR13, R16, P0, P2 ;  /* 0x0000000d13197c10 */ /* 0x000fe200087e4410 */
[----:B------:R-:W-:Y:S01]  /*0970*/  IMAD.SHL.U32 R21, R17, 0x2, RZ ;  /* 0x0000000211157824 */ /* 0x000fe200078e00ff */
[-C--:B------:R-:W-:Y:S01]  /*0980*/  LEA R86, P4, R22, R75.reuse, 0x1 ;  /* 0x0000004b16567211 */ /* 0x080fe200078808ff */
[----:B------:R-:W-:Y:S01]  /*0990*/  IMAD R30, R33, 0x4, R28 ;  /* 0x00000004211e7824 */ /* 0x000fe200078e021c */
[----:B------:R-:W-:Y:S01]  /*09a0*/  LEA R84, P5, R24, R75, 0x1 ;  /* 0x0000004b18547211 */ /* 0x000fe200078a08ff */
[----:B----4-:R-:W-:Y:S01]  /*09b0*/  IMAD R23, R10, R34, RZ ;  /* 0x000000220a177224 */ /* 0x010fe200078e02ff */
[----:B--2---:R-:W-:Y:S01]  /*09c0*/  IADD3 R21, P0, P2, R21, UR5, R14 ;  /* 0x0000000515157c10 */ /* 0x004fe2000fa1e00e */
[----:B------:R-:W-:Y:S01]  /*09d0*/  IMAD.HI R16, R17, 0x2, RZ ;  /* 0x0000000211107827 */ /* 0x000fe200078e02ff */
[----:B------:R-:W-:Y:S01]  /*09e0*/  LEA R14, R33, R30, 0x2 ;  /* 0x0000001e210e7211 */ /* 0x000fe200078e10ff */
[----:B------:R-:W-:Y:S01]  /*09f0*/  UIMAD.WIDE UR4, UR4, 0x2, URZ ;  /* 0x00000002040478a5 */ /* 0x000fe2000f8e02ff */
[----:B------:R-:W-:Y:S01]  /*0a00*/  LEA.HI.X.SX32 R83, R18, R25, 0x1, P6 ;  /* 0x0000001912537211 */ /* 0x000fe200030f0eff */
[----:B------:R-:W-:Y:S01]  /*0a10*/  IMAD R19, R34, 0x8, R23 ;  /* 0x0000000822137824 */ /* 0x000fe200078e0217 */
[----:B------:R-:W-:Y:S01]  /*0a20*/  LEA R74, P6, R14, R75, 0x1 ;  /* 0x0000004b0e4a7211 */ /* 0x000fe200078c08ff */
[----:B------:R-:W-:Y:S01]  /*0a30*/  IMAD.MOV.U32 R73, RZ, RZ, 0x3f800000 ;  /* 0x3f800000ff497424 */ /* 0x000fe200078e00ff */
[-C--:B------:R-:W-:Y:S01]  /*0a40*/  LEA.HI.X.SX32 R89, R20, R25.reuse, 0x1, P3 ;  /* 0x0000001914597211 */ /* 0x080fe200018f0eff */
[----:B------:R-:W-:Y:S01]  /*0a50*/  IMAD R17, R34, 0x8, R19 ;  /* 0x0000000822117824 */ /* 0x000fe200078e0213 */
[----:B------:R-:W-:-:S02]  /*0a60*/  LEA.HI.X.SX32 R87, R22, R25, 0x1, P4 ;  /* 0x0000001916577211 */ /* 0x000fc400020f0eff */
[----:B------:R-:W-:Y:S02]  /*0a70*/  CS2R R32, SRZ ;  /* 0x0000000000207805 */ /* 0x000fe4000001ff00 */
[----:B------:R-:W-:Y:S01]  /*0a80*/  LEA.HI.X.SX32 R85, R24, R25, 0x1, P5 ;  /* 0x0000001918557211 */ /* 0x000fe200028f0eff */
[----:B------:R-:W-:Y:S01]  /*0a90*/  UMOV UR4, URZ ;  /* 0x000000ff00047c82 */ /* 0x000fe20008000000 */
[-C--:B------:R-:W-:Y:S02]  /*0aa0*/  LEA R80, P3, R26, R75.reuse, 0x1 ;  /* 0x0000004b1a507211 */ /* 0x080fe400078608ff */
[-C--:B------:R-:W-:Y:S02]  /*0ab0*/  LEA R78, P4, R28, R75.reuse, 0x1 ;  /* 0x0000004b1c4e7211 */ /* 0x080fe400078808ff */
[----:B------:R-:W-:Y:S02]  /*0ac0*/  LEA R76, P5, R30, R75, 0x1 ;  /* 0x0000004b1e4c7211 */ /* 0x000fe400078a08ff */
[----:B------:R-:W-:Y:S01]  /*0ad0*/  LEA.HI.X.SX32 R75, R14, R25, 0x1, P6 ;  /* 0x000000190e4b7211 */ /* 0x000fe200030f0eff */
[----:B------:R-:W-:Y:S01]  /*0ae0*/  IMAD R14, R34, 0x8, R17 ;  /* 0x00000008220e7824 */ /* 0x000fe200078e0211 */
[----:B------:R-:W-:-:S02]  /*0af0*/  IADD3.X R20, PT, PT, R16, UR5, R15, P0, P2 ;  /* 0x0000000510147c10 */ /* 0x000fc400087e440f */
[C---:B------:R-:W-:Y:S02]  /*0b00*/  LEA R68, P2, R23.reuse, R21, 0x1 ;  /* 0x0000001517447211 */ /* 0x040fe400078408ff */
[----:B------:R-:W-:Y:S02]  /*0b10*/  LEA R15, R34, R14, 0x3 ;  /* 0x0000000e220f7211 */ /* 0x000fe400078e18ff */
[----:B------:R-:W-:Y:S02]  /*0b20*/  LEA.HI.X.SX32 R79, R28, R25, 0x1, P4 ;  /* 0x000000191c4f7211 */ /* 0x000fe400020f0eff */
[----:B------:R-:W-:Y:S02]  /*0b30*/  CS2R R28, SRZ ;  /* 0x00000000001c7805 */ /* 0x000fe4000001ff00 */
[----:B------:R-:W-:Y:S01]  /*0b40*/  LEA.HI.X.SX32 R69, R23, R20, 0x1, P2 ;  /* 0x0000001417457211 */ /* 0x000fe200010f0eff */
[----:B------:R-:W-:Y:S01]  /*0b50*/  IMAD R16, R34, 0x8, R15 ;  /* 0x0000000822107824 */ /* 0x000fe200078e020f */
[----:B------:R-:W-:-:S02]  /*0b60*/  LEA R64, P4, R17, R21, 0x1 ;  /* 0x0000001511407211 */ /* 0x000fc400078808ff */
[-C--:B------:R-:W-:Y:S02]  /*0b70*/  LEA R62, P2, R14, R21.reuse, 0x1 ;  /* 0x000000150e3e7211 */ /* 0x080fe400078408ff */
[----:B------:R-:W-:Y:S02]  /*0b80*/  LEA R18, R34, R16, 0x3 ;  /* 0x0000001022127211 */ /* 0x000fe400078e18ff */
[-C--:B------:R-:W-:Y:S02]  /*0b90*/  LEA.HI.X.SX32 R65, R17, R20.reuse, 0x1, P4 ;  /* 0x0000001411417211 */ /* 0x080fe400020f0eff */
[----:B------:R-:W-:Y:S01]  /*0ba0*/  LEA.HI.X.SX32 R63, R14, R20, 0x1, P2 ;  /* 0x000000140e3f7211 */ /* 0x000fe200010f0eff */
[----:B------:R-:W-:Y:S01]  /*0bb0*/  IMAD R14, R34, 0x8, R18 ;  /* 0x00000008220e7824 */ /* 0x000fe200078e0212 */
[----:B------:R-:W-:Y:S02]  /*0bc0*/  LEA R52, P4, R18, R21, 0x1 ;  /* 0x0000001512347211 */ /* 0x000fe400078808ff */
[----:B------:R-:W-:-:S02]  /*0bd0*/  CS2R R34, SRZ ;  /* 0x0000000000227805 */ /* 0x000fc4000001ff00 */
[-C--:B------:R-:W-:Y:S02]  /*0be0*/  LEA.HI.X.SX32 R81, R26, R25.reuse, 0x1, P3 ;  /* 0x000000191a517211 */ /* 0x080fe400018f0eff */
[----:B------:R-:W-:Y:S01]  /*0bf0*/  LEA.HI.X.SX32 R77, R30, R25, 0x1, P5 ;  /* 0x000000191e4d7211 */ /* 0x000fe200028f0eff */
[----:B------:R-:W-:Y:S01]  /*0c00*/  IMAD.MOV.U32 R25, RZ, RZ, -0x800000 ;  /* 0xff800000ff197424 */ /* 0x000fe200078e00ff */
[-C--:B------:R-:W-:Y:S02]  /*0c10*/  LEA R66, P3, R19, R21.reuse, 0x1 ;  /* 0x0000001513427211 */ /* 0x080fe400078608ff */
[----:B------:R-:W-:Y:S02]  /*0c20*/  LEA.HI.X.SX32 R53, R18, R20, 0x1, P4 ;  /* 0x0000001412357211 */ /* 0x000fe400020f0eff */
[----:B------:R-:W-:Y:S02]  /*0c30*/  LEA R26, P5, R14, R21, 0x1 ;  /* 0x000000150e1a7211 */ /* 0x000fe400078a08ff */
[----:B------:R-:W-:-:S02]  /*0c40*/  SHF.R.U32.HI R18, RZ, 0x3, R12 ;  /* 0x00000003ff127819 */ /* 0x000fc4000001160c */
[-C--:B------:R-:W-:Y:S02]  /*0c50*/  LEA.HI.X.SX32 R67, R19, R20.reuse, 0x1, P3 ;  /* 0x0000001413437211 */ /* 0x080fe400018f0eff */
[-C--:B------:R-:W-:Y:S02]  /*0c60*/  LEA R60, P2, R15, R21.reuse, 0x1 ;  /* 0x000000150f3c7211 */ /* 0x080fe400078408ff */
[----:B------:R-:W-:Y:S02]  /*0c70*/  LOP3.LUT P0, RZ, R12, 0x3, RZ, 0xc0, !PT ;  /* 0x000000030cff7812 */ /* 0x000fe4000780c0ff */
[----:B------:R-:W-:Y:S02]  /*0c80*/  LEA R54, P3, R16, R21, 0x1 ;  /* 0x0000001510367211 */ /* 0x000fe400078608ff */
[----:B------:R-:W-:Y:S02]  /*0c90*/  LEA.HI.X.SX32 R27, R14, R20, 0x1, P5 ;  /* 0x000000140e1b7211 */ /* 0x000fe400028f0eff */
[----:B------:R-:W-:-:S02]  /*0ca0*/  LOP3.LUT R19, R18, 0xc, RZ, 0xc0, !PT ;  /* 0x0000000c12137812 */ /* 0x000fc400078ec0ff */
[----:B------:R-:W-:Y:S02]  /*0cb0*/  LEA R14, R9, UR6, 0x2 ;  /* 0x00000006090e7c11 */ /* 0x000fe4000f8e10ff */
[----:B------:R-:W-:Y:S02]  /*0cc0*/  LOP3.LUT R18, R31, 0x10, R12, 0x78, !PT ;  /* 0x000000101f127812 */ /* 0x000fe400078e780c */
[----:B------:R-:W-:Y:S02]  /*0cd0*/  CS2R R30, SRZ ;  /* 0x00000000001e7805 */ /* 0x000fe4000001ff00 */
[-C--:B------:R-:W-:Y:S02]  /*0ce0*/  LEA.HI.X.SX32 R61, R15, R20.reuse, 0x1, P2 ;  /* 0x000000140f3d7211 */ /* 0x080fe400010f0eff */
[----:B------:R-:W-:Y:S02]  /*0cf0*/  LEA.HI.X.SX32 R55, R16, R20, 0x1, P3 ;  /* 0x0000001410377211 */ /* 0x000fe400018f0eff */
[----:B------:R-:W-:-:S02]  /*0d00*/  CS2R R16, SRZ ;  /* 0x0000000000107805 */ /* 0x000fc4000001ff00 */
[C---:B------:R-:W-:Y:S02]  /*0d10*/  ISETP.GE.U32.AND P2, PT, R13.reuse, 0x80, PT ;  /* 0x000000800d00780c */ /* 0x040fe40003f46070 */
[C---:B------:R-:W-:Y:S02]  /*0d20*/  ISETP.LT.U32.AND P0, PT, R13.reuse, 0x80, !P0 ;  /* 0x000000800d00780c */ /* 0x040fe40004701070 */
[----:B------:R-:W-:Y:S02]  /*0d30*/  LEA R13, R13, UR6, 0x2 ;  /* 0x000000060d0d7c11 */ /* 0x000fe4000f8e10ff */
[----:B------:R-:W-:Y:S02]  /*0d40*/  LOP3.LUT R15, R7, 0x40, RZ, 0x3c, !PT ;  /* 0x00000040070f7812 */ /* 0x000fe400078e3cff */
[----:B------:R-:W-:Y:S02]  /*0d50*/  MOV R58, 0xff800000 ;  /* 0xff800000003a7802 */ /* 0x000fe40000000f00 */
[----:B------:R-:W-:-:S02]  /*0d60*/  MOV R56, 0xff800000 ;  /* 0xff80000000387802 */ /* 0x000fc40000000f00 */
[----:B------:R-:W-:Y:S02]  /*0d70*/  MOV R70, 0x3f800000 ;  /* 0x3f80000000467802 */ /* 0x000fe40000000f00 */
[----:B------:R-:W-:Y:S02]  /*0d80*/  MOV R72, 0x3f800000 ;  /* 0x3f80000000487802 */ /* 0x000fe40000000f00 */
[----:B------:R-:W-:Y:S02]  /*0d90*/  IADD3 R19, PT, PT, R14, R19, RZ ;  /* 0x000000130e137210 */ /* 0x000fe40007ffe0ff */
[----:B------:R-:W-:Y:S02]  /*0da0*/  LOP3.LUT R20, R18, 0x20, RZ, 0x3c, !PT ;  /* 0x0000002012147812 */ /* 0x000fe400078e3cff */
[----:B------:R-:W-:Y:S02]  /*0db0*/  LOP3.LUT R21, R0, 0x20, RZ, 0x3c, !PT ;  /* 0x0000002000157812 */ /* 0x000fe400078e3cff */
[----:B01----:R-:W-:-:S07]  /*0dc0*/  LOP3.LUT R22, R3, 0x40, RZ, 0x3c, !PT ;  /* 0x0000004003167812 */ /* 0x003fce00078e3cff */
.L_x_1:
[----:B------:R-:W-:-:S04]  /*0dd0*/  IMAD.WIDE R40, R16, 0x2, R84 ;  /* 0x0000000210287825 */ /* 0x000fc800078e0254 */
[C---:B------:R-:W-:Y:S02]  /*0de0*/  IMAD.WIDE R36, R16.reuse, 0x2, R88 ;  /* 0x0000000210247825 */ /* 0x040fe400078e0258 */
[----:B------:R-:W2:Y:S02]  /*0df0*/  LDG.E.U16 R40, desc[UR10][R40.64] ;  /* 0x0000000a28287981 */ /* 0x000ea4000c1e1500 */
[C---:B------:R-:W-:Y:S02]  /*0e00*/  IMAD.WIDE R44, R16.reuse, 0x2, R80 ;  /* 0x00000002102c7825 */ /* 0x040fe400078e0250 */
[----:B------:R-:W3:Y:S02]  /*0e10*/  LDG.E.U16 R90, desc[UR10][R36.64] ;  /* 0x0000000a245a7981 */ /* 0x000ee4000c1e1500 */
[C---:B------:R-:W-:Y:S02]  /*0e20*/  IMAD.WIDE R48, R16.reuse, 0x2, R76 ;  /* 0x0000000210307825 */ /* 0x040fe400078e024c */
[----:B------:R-:W4:Y:S02]  /*0e30*/  LDG.E.U16 R96, desc[UR10][R44.64] ;  /* 0x0000000a2c607981 */ /* 0x000f24000c1e1500 */
[----:B------:R-:W-:-:S02]  /*0e40*/  IMAD.WIDE R38, R16, 0x2, R86 ;  /* 0x0000000210267825 */ /* 0x000fc400078e0256 */
[----:B------:R-:W5:Y:S02]  /*0e50*/  LDG.E.U16 R100, desc[UR10][R48.64] ;  /* 0x0000000a30647981 */ /* 0x000f64000c1e1500 */
[C---:B------:R-:W-:Y:S02]  /*0e60*/  IMAD.WIDE R42, R16.reuse, 0x2, R82 ;  /* 0x00000002102a7825 */ /* 0x040fe400078e0252 */
[----:B------:R-:W5:Y:S02]  /*0e70*/  LDG.E.U16 R92, desc[UR10][R38.64] ;  /* 0x0000000a265c7981 */ /* 0x000f64000c1e1500 */
[C---:B------:R-:W-:Y:S02]  /*0e80*/  IMAD.WIDE R46, R16.reuse, 0x2, R78 ;  /* 0x00000002102e7825 */ /* 0x040fe400078e024e */
[----:B------:R-:W5:Y:S02]  /*0e90*/  LDG.E.U16 R94, desc[UR10][R42.64] ;  /* 0x0000000a2a5e7981 */ /* 0x000f64000c1e1500 */
[----:B------:R-:W-:-:S02]  /*0ea0*/  IMAD.WIDE R50, R16, 0x2, R74 ;  /* 0x0000000210327825 */ /* 0x000fc400078e024a */
[----:B------:R-:W5:Y:S04]  /*0eb0*/  LDG.E.U16 R98, desc[UR10][R46.64] ;  /* 0x0000000a2e627981 */ /* 0x000f68000c1e1500 */
[----:B------:R-:W5:Y:S01]  /*0ec0*/  LDG.E.U16 R102, desc[UR10][R50.64] ;  /* 0x0000000a32667981 */ /* 0x000f62000c1e1500 */
[----:B------:R-:W-:Y:S06]  /*0ed0*/  BAR.SYNC.DEFER_BLOCKING 0x0 ;  /* 0x0000000000007b1d */ /* 0x000fec0000010000 */
[----:B--2---:R-:W-:Y:S04]  /*0ee0*/  STS.U16 [R7+UR6+0x1400], R40 ;  /* 0x0014002807007988 */ /* 0x004fe80008000406 */
[----:B---3--:R-:W-:Y:S04]  /*0ef0*/  STS.U16 [R7+UR6+0x1000], R90 ;  /* 0x0010005a07007988 */ /* 0x008fe80008000406 */
[----:B----4-:R-:W-:Y:S04]  /*0f00*/  STS.U16 [R7+UR6+0x1800], R96 ;  /* 0x0018006007007988 */ /* 0x010fe80008000406 */
[----:B-----5:R-:W-:Y:S04]  /*0f10*/  STS.U16 [R7+UR6+0x1c00], R100 ;  /* 0x001c006407007988 */ /* 0x020fe80008000406 */
[----:B------:R-:W-:Y:S04]  /*0f20*/  STS.U16 [R15+UR6+0x1200], R92 ;  /* 0x0012005c0f007988 */ /* 0x000fe80008000406 */
[----:B------:R-:W-:Y:S04]  /*0f30*/  STS.U16 [R15+UR6+0x1600], R94 ;  /* 0x0016005e0f007988 */ /* 0x000fe80008000406 */
[----:B------:R-:W-:Y:S04]  /*0f40*/  STS.U16 [R15+UR6+0x1a00], R98 ;  /* 0x001a00620f007988 */ /* 0x000fe80008000406 */
[----:B------:R-:W-:Y:S01]  /*0f50*/  STS.U16 [R15+UR6+0x1e00], R102 ;  /* 0x001e00660f007988 */ /* 0x000fe20008000406 */
[----:B------:R-:W-:Y:S06]  /*0f60*/  BAR.SYNC.DEFER_BLOCKING 0x0 ;  /* 0x0000000000007b1d */ /* 0x000fec0000010000 */
[----:B------:R-:W-:Y:S04]  /*0f70*/  LDSM.16.MT88.4 R48, [R0+UR6] ;  /* 0x000000060030783b */ /* 0x000fe80008004200 */
[----:B------:R-:W0:Y:S04]  /*0f80*/  LDSM.16.M88.4 R36, [R3+UR6+0x1000] ;  /* 0x001000060324783b */ /* 0x000e280008000200 */
[----:B------:R-:W1:Y:S04]  /*0f90*/  LDSM.16.MT88.4 R44, [R0+UR6+0x400] ;  /* 0x00040006002c783b */ /* 0x000e680008004200 */
[----:B------:R-:W2:Y:S01]  /*0fa0*/  LDSM.16.MT88.4 R40, [R21+UR6] ;  /* 0x000000061528783b */ /* 0x000ea20008004200 */
[----:B0-----:R-:W-:-:S15]  /*0fb0*/  HMMA.16816.F32 R48, R48, R36, RZ ;  /* 0x000000243030723c */ /* 0x001fde00000018ff */
[----:B------:R-:W-:-:S05]  /*0fc0*/  NOP ;  /* 0x0000000000007918 */ /* 0x000fca0000000000 */
[----:B-1----:R-:W-:Y:S01]  /*0fd0*/  HMMA.16816.F32 R44, R44, R38, R48 ;  /* 0x000000262c2c723c */ /* 0x002fe20000001830 */
[----:B------:R-:W0:Y:S07]  /*0fe0*/  LDSM.16.MT88.4 R48, [R21+UR6+0x400] ;  /* 0x000400061530783b */ /* 0x000e2e0008004200 */
[----:B--2---:R-:W-:-:S15]  /*0ff0*/  HMMA.16816.F32 R40, R40, R36, RZ ;  /* 0x000000242828723c */ /* 0x004fde00000018ff */
[----:B------:R-:W-:-:S05]  /*1000*/  NOP ;  /* 0x0000000000007918 */ /* 0x000fca0000000000 */
[----:B0-----:R-:W-:Y:S01]  /*1010*/  HMMA.16816.F32 R40, R48, R38, R40 ;  /* 0x000000263028723c */ /* 0x001fe20000001828 */
[----:B------:R-:W-:Y:S04]  /*1020*/  LDSM.16.MT88.4 R48, [R0+UR6+0x800] ;  /* 0x000800060030783b */ /* 0x000fe80008004200 */
[----:B------:R-:W0:Y:S03]  /*1030*/  LDSM.16.M88.4 R36, [R22+UR6+0x1000] ;  /* 0x001000061624783b */ /* 0x000e260008000200 */
[-C--:B0-----:R-:W-:Y:S01]  /*1040*/  HMMA.16816.F32 R44, R48, R36.reuse, R44 ;  /* 0x00000024302c723c */ /* 0x081fe2000000182c */
[----:B------:R-:W0:Y:S11]  /*1050*/  LDSM.16.MT88.4 R48, [R21+UR6+0x800] ;  /* 0x000800061530783b */ /* 0x000e360008004200 */
[----:B0-----:R-:W-:Y:S01]  /*1060*/  HMMA.16816.F32 R40, R48, R36, R40 ;  /* 0x000000243028723c */ /* 0x001fe20000001828 */
[----:B------:R-:W0:Y:S07]  /*1070*/  LDSM.16.MT88.4 R48, [R0+UR6+0xc00] ;  /* 0x000c00060030783b */ /* 0x000e2e0008004200 */
[----:B0-----:R-:W-:Y:S01]  /*1080*/  HMMA.16816.F32 R44, R48, R38, R44 ;  /* 0x00000026302c723c */ /* 0x001fe2000000182c */
[----:B------:R-:W0:-:S15]  /*1090*/  LDSM.16.MT88.4 R48, [R21+UR6+0xc00] ;  /* 0x000c00061530783b */ /* 0x000e1e0008004200 */
[----:B------:R-:W-:-:S03]  /*10a0*/  NOP ;  /* 0x0000000000007918 */ /* 0x000fc60000000000 */
[----:B------:R-:W-:Y:S01]  /*10b0*/  FMUL R36, R44, UR9 ;  /* 0x000000092c247c20 */ /* 0x000fe20008400000 */
[----:B------:R-:W-:Y:S01]  /*10c0*/  FMUL R37, R45, UR9 ;  /* 0x000000092d257c20 */ /* 0x000fe20008400000 */
[----:B0-----:R-:W-:Y:S01]  /*10d0*/  HMMA.16816.F32 R40, R48, R38, R40 ;  /* 0x000000263028723c */ /* 0x001fe20000001828 */
[----:B------:R-:W-:Y:S01]  /*10e0*/  FMUL R38, R46, UR9 ;  /* 0x000000092e267c20 */ /* 0x000fe20008400000 */
[----:B------:R-:W-:Y:S02]  /*10f0*/  FMUL R39, R47, UR9 ;  /* 0x000000092f277c20 */ /* 0x000fe40008400000 */
[----:B------:R-:W-:-:S03]  /*1100*/  FMNMX R48, R36, R37, !PT ;  /* 0x0000002524307209 */ /* 0x000fc60007800000 */
[----:B------:R-:W-:-:S12]  /*1110*/  FMNMX R49, R38, R39, !PT ;  /* 0x0000002726317209 */ /* 0x000fd80007800000 */
[----:B------:R-:W-:Y:S01]  /*1120*/  FMUL R36, R40, UR9 ;  /* 0x0000000928247c20 */ /* 0x000fe20008400000 */
[----:B------:R-:W-:Y:S01]  /*1130*/  FMUL R37, R41, UR9 ;  /* 0x0000000929257c20 */ /* 0x000fe20008400000 */
[----:B------:R-:W-:Y:S01]  /*1140*/  FMUL R38, R42, UR9 ;  /* 0x000000092a267c20 */ /* 0x000fe20008400000 */
[----:B------:R-:W-:-:S03]  /*1150*/  FMUL R39, R43, UR9 ;  /* 0x000000092b277c20 */ /* 0x000fc60008400000 */
[----:B------:R-:W-:Y:S02]  /*1160*/  FMNMX R36, R36, R37, !PT ;  /* 0x0000002524247209 */ /* 0x000fe40007800000 */
[----:B------:R-:W-:Y:S01]  /*1170*/  FMNMX R38, R38, R39, !PT ;  /* 0x0000002726267209 */ /* 0x000fe20007800000 */
[----:B------:R-:W0:Y:S04]  /*1180*/  SHFL.BFLY PT, R37, R48, 0x2, 0x1f ;  /* 0x0c401f0030257f89 */ /* 0x000e2800000e0000 */
[----:B------:R-:W1:Y:S04]  /*1190*/  SHFL.BFLY PT, R50, R49, 0x2, 0x1f ;  /* 0x0c401f0031327f89 */ /* 0x000e6800000e0000 */
[----:B------:R-:W2:Y:S04]  /*11a0*/  SHFL.BFLY PT, R51, R36, 0x2, 0x1f ;  /* 0x0c401f0024337f89 */ /* 0x000ea800000e0000 */
[----:B------:R-:W3:Y:S01]  /*11b0*/  SHFL.BFLY PT, R59, R38, 0x2, 0x1f ;  /* 0x0c401f00263b7f89 */ /* 0x000ee200000e0000 */
[----:B0-----:R-:W-:-:S02]  /*11c0*/  FMNMX R37, R48, R37, !PT ;  /* 0x0000002530257209 */ /* 0x001fc40007800000 */
[----:B-1----:R-:W-:Y:S02]  /*11d0*/  FMNMX R39, R49, R50, !PT ;  /* 0x0000003231277209 */ /* 0x002fe40007800000 */
[----:B--2---:R-:W-:Y:S02]  /*11e0*/  FMNMX R51, R36, R51, !PT ;  /* 0x0000003324337209 */ /* 0x004fe40007800000 */
[----:B---3--:R-:W-:Y:S01]  /*11f0*/  FMNMX R59, R38, R59, !PT ;  /* 0x0000003b263b7209 */ /* 0x008fe20007800000 */
[----:B------:R-:W0:Y:S04]  /*1200*/  SHFL.BFLY PT, R50, R37, 0x1, 0x1f ;  /* 0x0c201f0025327f89 */ /* 0x000e2800000e0000 */
[----:B------:R-:W1:Y:S04]  /*1210*/  SHFL.BFLY PT, R90, R39, 0x1, 0x1f ;  /* 0x0c201f00275a7f89 */ /* 0x000e6800000e0000 */
[----:B------:R-:W2:Y:S04]  /*1220*/  SHFL.BFLY PT, R92, R51, 0x1, 0x1f ;  /* 0x0c201f00335c7f89 */ /* 0x000ea800000e0000 */
[----:B------:R-:W3:Y:S01]  /*1230*/  SHFL.BFLY PT, R48, R59, 0x1, 0x1f ;  /* 0x0c201f003b307f89 */ /* 0x000ee200000e0000 */
[----:B0-----:R-:W-:Y:S01]  /*1240*/  FMNMX R50, R37, R50, !PT ;  /* 0x0000003225327209 */ /* 0x001fe20007800000 */
[----:B------:R-:W-:Y:S01]  /*1250*/  BAR.SYNC.DEFER_BLOCKING 0x0 ;  /* 0x0000000000007b1d */ /* 0x000fe20000010000 */
[----:B-1----:R-:W-:-:S02]  /*1260*/  FMNMX R90, R39, R90, !PT ;  /* 0x0000005a275a7209 */ /* 0x002fc40007800000 */
[----:B--2---:R-:W-:Y:S02]  /*1270*/  FMNMX R92, R51, R92, !PT ;  /* 0x0000005c335c7209 */ /* 0x004fe40007800000 */
[----:B---3--:R-:W-:Y:S01]  /*1280*/  FMNMX R48, R59, R48, !PT ;  /* 0x000000303b307209 */ /* 0x008fe20007800000 */
[----:B------:R-:W-:Y:S04]  /*1290*/  @P0 STS [R19+0x1000], R50 ;  /* 0x0010003213000388 */ /* 0x000fe80000000800 */
[----:B------:R-:W-:Y:S04]  /*12a0*/  @P0 STS [R19+0x1080], R90 ;  /* 0x0010805a13000388 */ /* 0x000fe80000000800 */
[----:B------:R-:W-:Y:S04]  /*12b0*/  @P0 STS [R19+0x1100], R92 ;  /* 0x0011005c13000388 */ /* 0x000fe80000000800 */
[----:B------:R-:W-:Y:S01]  /*12c0*/  @P0 STS [R19+0x1180], R48 ;  /* 0x0011803013000388 */ /* 0x000fe20000000800 */
[----:B------:R-:W-:Y:S06]  /*12d0*/  BAR.SYNC.DEFER_BLOCKING 0x0 ;  /* 0x0000000000007b1d */ /* 0x000fec0000010000 */
[----:B------:R-:W0:Y:S04]  /*12e0*/  @!P2 LDS R23, [R13+0x1000] ;  /* 0x001000000d17a984 */ /* 0x000e280000000800 */
[----:B0-----:R-:W0:Y:S02]  /*12f0*/  SHFL.BFLY PT, R36, R23, 0x2, 0x1f ;  /* 0x0c401f0017247f89 */ /* 0x001e2400000e0000 */
[----:B0-----:R-:W-:-:S05]  /*1300*/  FMNMX R36, R23, R36, !PT ;  /* 0x0000002417247209 */ /* 0x001fca0007800000 */
[----:B------:R-:W0:Y:S02]  /*1310*/  SHFL.BFLY PT, R37, R36, 0x1, 0x1f ;  /* 0x0c201f0024257f89 */ /* 0x000e2400000e0000 */
[----:B0-----:R-:W-:-:S05]  /*1320*/  FMNMX R38, R36, R37, !PT ;  /* 0x0000002524267209 */ /* 0x001fca0007800000 */
[----:B------:R-:W-:Y:S01]  /*1330*/  @P0 STS [R13+0x1000], R38 ;  /* 0x001000260d000388 */ /* 0x000fe20000000800 */
[----:B------:R-:W-:Y:S06]  /*1340*/  BAR.SYNC.DEFER_BLOCKING 0x0 ;  /* 0x0000000000007b1d */ /* 0x000fec0000010000 */
[----:B------:R-:W0:Y:S04]  /*1350*/  LDS R91, [R14+0x1000] ;  /* 0x001000000e5b7984 */ /* 0x000e280000000800 */
[----:B------:R-:W1:Y:S04]  /*1360*/  LDS R90, [R14+0x1080] ;  /* 0x001080000e5a7984 */ /* 0x000e680000000800 */
[----:B------:R-:W2:Y:S04]  /*1370*/  LDS R93, [R14+0x1100] ;  /* 0x001100000e5d7984 */ /* 0x000ea80000000800 */
[----:B------:R-:W-:Y:S01]  /*1380*/  LDS R92, [R14+0x1180] ;  /* 0x001180000e5c7984 */ /* 0x000fe20000000800 */
[----:B0-----:R-:W-:-:S05]  /*1390*/  FMNMX R91, R91, R58, !PT ;  /* 0x0000003a5b5b7209 */ /* 0x001fca0007800000 */
[--C-:B------:R-:W-:Y:S01]  /*13a0*/  FFMA R44, R44, UR9, -R91.reuse ;  /* 0x000000092c2c7c23 */ /* 0x100fe2000800085b */
[----:B------:R-:W-:-:S03]  /*13b0*/  FFMA R45, R45, UR9, -R91 ;  /* 0x000000092d2d7c23 */ /* 0x000fc6000800085b */
[----:B------:R-:W-:Y:S01]  /*13c0*/  FMUL R44, R44, 1.4426950216293334961 ;  /* 0x3fb8aa3b2c2c7820 */ /* 0x000fe20000400000 */
[----:B------:R-:W-:-:S03]  /*13d0*/  FMUL R45, R45, 1.4426950216293334961 ;  /* 0x3fb8aa3b2d2d7820 */ /* 0x000fc60000400000 */
[----:B------:R-:W-:Y:S08]  /*13e0*/  MUFU.EX2 R48, R44 ;  /* 0x0000002c00307308 */ /* 0x000ff00000000800 */
[----:B------:R-:W0:Y:S02]  /*13f0*/  MUFU.EX2 R49, R45 ;  /* 0x0000002d00317308 */ /* 0x000e240000000800 */
[----:B0-----:R-:W-:-:S05]  /*1400*/  FADD R36, R48, R49 ;  /* 0x0000003130247221 */ /* 0x001fca0000000000 */
[----:B------:R-:W0:Y:S01]  /*1410*/  SHFL.BFLY PT, R37, R36, 0x2, 0x1f ;  /* 0x0c401f0024257f89 */ /* 0x000e2200000e0000 */
[----:B-1----:R-:W-:Y:S02]  /*1420*/  FMNMX R90, R90, R57, !PT ;  /* 0x000000395a5a7209 */ /* 0x002fe40007800000 */
[----:B--2---:R-:W-:-:S03]  /*1430*/  FMNMX R93, R93, R56, !PT ;  /* 0x000000385d5d7209 */ /* 0x004fc60007800000 */
[--C-:B------:R-:W-:Y:S01]  /*1440*/  FFMA R46, R46, UR9, -R90.reuse ;  /* 0x000000092e2e7c23 */ /* 0x100fe2000800085a */
[----:B------:R-:W-:Y:S01]  /*1450*/  FFMA R47, R47, UR9, -R90 ;  /* 0x000000092f2f7c23 */ /* 0x000fe2000800085a */
[--C-:B------:R-:W-:Y:S01]  /*1460*/  FFMA R40, R40, UR9, -R93.reuse ;  /* 0x0000000928287c23 */ /* 0x100fe2000800085d */
[----:B------:R-:W-:Y:S01]  /*1470*/  FFMA R41, R41, UR9, -R93 ;  /* 0x0000000929297c23 */ /* 0x000fe2000800085d */
[----:B------:R-:W-:Y:S01]  /*1480*/  FMUL R46, R46, 1.4426950216293334961 ;  /* 0x3fb8aa3b2e2e7820 */ /* 0x000fe20000400000 */
[----:B------:R-:W-:Y:S01]  /*1490*/  FMUL R47, R47, 1.4426950216293334961 ;  /* 0x3fb8aa3b2f2f7820 */ /* 0x000fe20000400000 */
[----:B------:R-:W-:Y:S01]  /*14a0*/  FMUL R40, R40, 1.4426950216293334961 ;  /* 0x3fb8aa3b28287820 */ /* 0x000fe20000400000 */
[----:B------:R-:W-:Y:S01]  /*14b0*/  FMUL R41, R41, 1.4426950216293334961 ;  /* 0x3fb8aa3b29297820 */ /* 0x000fe20000400000 */
[----:B------:R-:W-:Y:S01]  /*14c0*/  MUFU.EX2 R50, R46 ;  /* 0x0000002e00327308 */ /* 0x000fe20000000800 */
[----:B0-----:R-:W-:-:S07]  /*14d0*/  FADD R38, R36, R37 ;  /* 0x0000002524267221 */ /* 0x001fce0000000000 */
[----:B------:R-:W0:Y:S01]  /*14e0*/  MUFU.EX2 R51, R47 ;  /* 0x0000002f00337308 */ /* 0x000e220000000800 */
[----:B------:R-:W1:Y:S07]  /*14f0*/  SHFL.BFLY PT, R37, R38, 0x1, 0x1f ;  /* 0x0c201f0026257f89 */ /* 0x000e6e00000e0000 */
[----:B------:R-:W-:Y:S08]  /*1500*/  MUFU.EX2 R59, R40 ;  /* 0x00000028003b7308 */ /* 0x000ff00000000800 */
[----:B------:R-:W2:Y:S01]  /*1510*/  MUFU.EX2 R94, R41 ;  /* 0x00000029005e7308 */ /* 0x000ea20000000800 */
[----:B0-----:R-:W-:Y:S01]  /*1520*/  FADD R36, R50, R51 ;  /* 0x0000003332247221 */ /* 0x001fe20000000000 */
[----:B------:R-:W-:-:S04]  /*1530*/  FMNMX R92, R92, R25, !PT ;  /* 0x000000195c5c7209 */ /* 0x000fc80007800000 */
[----:B------:R-:W0:Y:S01]  /*1540*/  SHFL.BFLY PT, R39, R36, 0x2, 0x1f ;  /* 0x0c401f0024277f89 */ /* 0x000e2200000e0000 */
[--C-:B------:R-:W-:Y:S01]  /*1550*/  FFMA R42, R42, UR9, -R92.reuse ;  /* 0x000000092a2a7c23 */ /* 0x100fe2000800085c */
[----:B------:R-:W-:Y:S01]  /*1560*/  FFMA R43, R43, UR9, -R92 ;  /* 0x000000092b2b7c23 */ /* 0x000fe2000800085c */
[----:B-1----:R-:W-:Y:S02]  /*1570*/  FADD R46, R38, R37 ;  /* 0x00000025262e7221 */ /* 0x002fe40000000000 */
[----:B------:R-:W-:Y:S01]  /*1580*/  FMUL R42, R42, 1.4426950216293334961 ;  /* 0x3fb8aa3b2a2a7820 */ /* 0x000fe20000400000 */
[----:B------:R-:W-:Y:S01]  /*1590*/  BAR.SYNC.DEFER_BLOCKING 0x0 ;  /* 0x0000000000007b1d */ /* 0x000fe20000010000 */
[----:B--2---:R-:W-:Y:S01]  /*15a0*/  FADD R37, R59, R94 ;  /* 0x0000005e3b257221 */ /* 0x004fe20000000000 */
[----:B------:R-:W-:-:S04]  /*15b0*/  FMUL R43, R43, 1.4426950216293334961 ;  /* 0x3fb8aa3b2b2b7820 */ /* 0x000fc80000400000 */
[----:B------:R-:W1:Y:S01]  /*15c0*/  SHFL.BFLY PT, R44, R37, 0x2, 0x1f ;  /* 0x0c401f00252c7f89 */ /* 0x000e6200000e0000 */
[----:B------:R-:W-:Y:S08]  /*15d0*/  MUFU.EX2 R95, R42 ;  /* 0x0000002a005f7308 */ /* 0x000ff00000000800 */
[----:B------:R-:W2:Y:S01]  /*15e0*/  MUFU.EX2 R96, R43 ;  /* 0x0000002b00607308 */ /* 0x000ea20000000800 */
[----:B0-----:R-:W-:-:S05]  /*15f0*/  FADD R39, R36, R39 ;  /* 0x0000002724277221 */ /* 0x001fca0000000000 */
[----:B------:R-:W0:Y:S01]  /*1600*/  SHFL.BFLY PT, R38, R39, 0x1, 0x1f ;  /* 0x0c201f0027267f89 */ /* 0x000e2200000e0000 */
[----:B--2---:R-:W-:Y:S01]  /*1610*/  FADD R36, R95, R96 ;  /* 0x000000605f247221 */ /* 0x004fe20000000000 */
[----:B-1----:R-:W-:-:S04]  /*1620*/  FADD R44, R37, R44 ;  /* 0x0000002c252c7221 */ /* 0x002fc80000000000 */
[----:B------:R-:W1:Y:S04]  /*1630*/  SHFL.BFLY PT, R37, R36, 0x2, 0x1f ;  /* 0x0c401f0024257f89 */ /* 0x000e6800000e0000 */
[----:B------:R-:W2:Y:S01]  /*1640*/  SHFL.BFLY PT, R41, R44, 0x1, 0x1f ;  /* 0x0c201f002c297f89 */ /* 0x000ea200000e0000 */
[----:B0-----:R-:W-:Y:S01]  /*1650*/  FADD R98, R39, R38 ;  /* 0x0000002627627221 */ /* 0x001fe20000000000 */
[----:B-1----:R-:W-:-:S05]  /*1660*/  FADD R37, R36, R37 ;  /* 0x0000002524257221 */ /* 0x002fca0000000000 */
[----:B------:R-:W0:Y:S01]  /*1670*/  SHFL.BFLY PT, R38, R37, 0x1, 0x1f ;  /* 0x0c201f0025267f89 */ /* 0x000e2200000e0000 */
[----:B--2---:R-:W-:-:S03]  /*1680*/  FADD R100, R44, R41 ;  /* 0x000000292c647221 */ /* 0x004fc60000000000 */
[----:B------:R-:W-:Y:S04]  /*1690*/  @P0 STS [R19+0x1000], R46 ;  /* 0x0010002e13000388 */ /* 0x000fe80000000800 */
[----:B------:R-:W-:Y:S04]  /*16a0*/  @P0 STS [R19+0x1080], R98 ;  /* 0x0010806213000388 */ /* 0x000fe80000000800 */
[----:B------:R-:W-:Y:S01]  /*16b0*/  @P0 STS [R19+0x1100], R100 ;  /* 0x0011006413000388 */ /* 0x000fe20000000800 */
[----:B0-----:R-:W-:-:S05]  /*16c0*/  FADD R42, R37, R38 ;  /* 0x00000026252a7221 */ /* 0x001fca0000000000 */
[----:B------:R-:W-:Y:S01]  /*16d0*/  @P0 STS [R19+0x1180], R42 ;  /* 0x0011802a13000388 */ /* 0x000fe20000000800 */
[----:B------:R-:W-:Y:S06]  /*16e0*/  BAR.SYNC.DEFER_BLOCKING 0x0 ;  /* 0x0000000000007b1d */ /* 0x000fec0000010000 */
[----:B------:R-:W0:Y:S04]  /*16f0*/  @!P2 LDS R24, [R13+0x1000] ;  /* 0x001000000d18a984 */ /* 0x000e280000000800 */
[----:B0-----:R-:W0:Y:S02]  /*1700*/  SHFL.BFLY PT, R39, R24, 0x2, 0x1f ;  /* 0x0c401f0018277f89 */ /* 0x001e2400000e0000 */
[----:B0-----:R-:W-:-:S05]  /*1710*/  FADD R41, R24, R39 ;  /* 0x0000002718297221 */ /* 0x001fca0000000000 */
[----:B------:R-:W0:Y:S02]  /*1720*/  SHFL.BFLY PT, R36, R41, 0x1, 0x1f ;  /* 0x0c201f0029247f89 */ /* 0x000e2400000e0000 */
[----:B0-----:R-:W-:-:S05]  /*1730*/  FADD R44, R41, R36 ;  /* 0x00000024292c7221 */ /* 0x001fca0000000000 */
[----:B------:R0:W-:Y:S01]  /*1740*/  @P0 STS [R13+0x1000], R44 ;  /* 0x0010002c0d000388 */ /* 0x0001e20000000800 */
[----:B------:R-:W-:Y:S01]  /*1750*/  BAR.SYNC.DEFER_BLOCKING 0x0 ;  /* 0x0000000000007b1d */ /* 0x000fe20000010000 */
[----:B------:R-:W-:-:S04]  /*1760*/  FADD R40, -R91, R58 ;  /* 0x0000003a5b287221 */ /* 0x000fc80000000100 */
[----:B------:R-:W-:Y:S01]  /*1770*/  FMUL R42, R40, 1.4426950216293334961 ;  /* 0x3fb8aa3b282a7820 */ /* 0x000fe20000400000 */
[----:B------:R-:W-:-:S04]  /*1780*/  FADD R40, -R90, R57 ;  /* 0x000000395a287221 */ /* 0x000fc80000000100 */
[----:B------:R-:W-:Y:S01]  /*1790*/  FMUL R43, R40, 1.4426950216293334961 ;  /* 0x3fb8aa3b282b7820 */ /* 0x000fe20000400000 */
[----:B------:R-:W-:Y:S01]  /*17a0*/  FADD R40, -R93, R56 ;  /* 0x000000385d287221 */ /* 0x000fe20000000100 */
[----:B------:R-:W-:Y:S04]  /*17b0*/  LDS R36, [R14+0x1100] ;  /* 0x001100000e247984 */ /* 0x000fe80000000800 */
[----:B------:R-:W1:Y:S04]  /*17c0*/  LDS R37, [R14+0x1180] ;  /* 0x001180000e257984 */ /* 0x000e680000000800 */
[----:B------:R-:W-:Y:S04]  /*17d0*/  LDS R38, [R14+0x1000] ;  /* 0x001000000e267984 */ /* 0x000fe80000000800 */
[----:B------:R-:W2:Y:S01]  /*17e0*/  LDS R39, [R14+0x1080] ;  /* 0x001080000e277984 */ /* 0x000ea20000000800 */
[----:B------:R-:W-:Y:S01]  /*17f0*/  FMUL R46, R40, 1.4426950216293334961 ;  /* 0x3fb8aa3b282e7820 */ /* 0x000fe20000400000 */
[----:B------:R-:W-:-:S04]  /*1800*/  FADD R25, -R92, R25 ;  /* 0x000000195c197221 */ /* 0x000fc80000000100 */
[----:B------:R-:W-:Y:S01]  /*1810*/  FMUL R25, R25, 1.4426950216293334961 ;  /* 0x3fb8aa3b19197820 */ /* 0x000fe20000400000 */
[----:B------:R-:W0:Y:S08]  /*1820*/  MUFU.EX2 R46, R46 ;  /* 0x0000002e002e7308 */ /* 0x000e300000000800 */
[----:B------:R-:W1:Y:S08]  /*1830*/  MUFU.EX2 R47, R25 ;  /* 0x00000019002f7308 */ /* 0x000e700000000800 */
[----:B------:R-:W3:Y:S08]  /*1840*/  MUFU.EX2 R42, R42 ;  /* 0x0000002a002a7308 */ /* 0x000ef00000000800 */
[----:B------:R-:W2:Y:S01]  /*1850*/  MUFU.EX2 R43, R43 ;  /* 0x0000002b002b7308 */ /* 0x000ea20000000800 */
[C---:B0-----:R-:W-:Y:S01]  /*1860*/  FMUL R44, R46.reuse, R28 ;  /* 0x0000001c2e2c7220 */ /* 0x041fe20000400000 */
[----:B------:R-:W-:Y:S01]  /*1870*/  FMUL R45, R46, R29 ;  /* 0x0000001d2e2d7220 */ /* 0x000fe20000400000 */
[----:B------:R-:W-:-:S04]  /*1880*/  IMAD.WIDE R28, R17, 0x2, R66 ;  /* 0x00000002111c7825 */ /* 0x000fc800078e0242 */
[----:B-1----:R-:W-:Y:S01]  /*1890*/  FFMA2 R72, R72.F32x2.HI_LO, R46.F32x2.HI_LO, R36.F32x2.HI_LO ;  /* 0x0000002e48487249 */ /* 0x002fe20000000024 */
[----:B------:R-:W-:Y:S01]  /*18a0*/  F2FP.F16.F32.PACK_AB R58, R94, R59 ;  /* 0x0000003b5e3a723e */ /* 0x000fe200000000ff */
[C---:B------:R-:W-:Y:S01]  /*18b0*/  FMUL R46, R47.reuse, R30 ;  /* 0x0000001e2f2e7220 */ /* 0x040fe20000400000 */
[----:B------:R-:W-:Y:S01]  /*18c0*/  FMUL R47, R47, R31 ;  /* 0x0000001f2f2f7220 */ /* 0x000fe20000400000 */
[----:B------:R0:W4:Y:S01]  /*18d0*/  LDG.E.U16 R100, desc[UR10][R28.64] ;  /* 0x0000000a1c647981 */ /* 0x000122000c1e1500 */
[C---:B---3--:R-:W-:Y:S01]  /*18e0*/  FMUL R40, R42.reuse, R32 ;  /* 0x000000202a287220 */ /* 0x048fe20000400000 */
[----:B------:R-:W-:Y:S01]  /*18f0*/  FMUL R41, R42, R33 ;  /* 0x000000212a297220 */ /* 0x000fe20000400000 */
[C---:B------:R-:W-:Y:S01]  /*1900*/  IMAD.WIDE R30, R17.reuse, 0x2, R64 ;  /* 0x00000002111e7825 */ /* 0x040fe200078e0240 */
[----:B------:R-:W1:Y:S03]  /*1910*/  LDC R25, c[0x0][0x3c4] ;  /* 0x0000f100ff197b82 */ /* 0x000e660000000800 */
[----:B------:R-:W-:-:S04]  /*1920*/  IMAD.WIDE R32, R17, 0x2, R62 ;  /* 0x0000000211207825 */ /* 0x000fc800078e023e */
[----:B--2---:R-:W-:Y:S01]  /*1930*/  FFMA2 R70, R70.F32x2.HI_LO, R42.F32x2.HI_LO, R38.F32x2.HI_LO ;  /* 0x0000002a46467249 */ /* 0x004fe20000000026 */
[----:B------:R-:W2:Y:S01]  /*1940*/  LDG.E.U16 R30, desc[UR10][R30.64] ;  /* 0x0000000a1e1e7981 */ /* 0x000ea2000c1e1500 */
[C---:B------:R-:W-:Y:S01]  /*1950*/  FMUL R42, R43.reuse, R34 ;  /* 0x000000222b2a7220 */ /* 0x040fe20000400000 */
[----:B------:R-:W-:Y:S01]  /*1960*/  FMUL R43, R43, R35 ;  /* 0x000000232b2b7220 */ /* 0x000fe20000400000 */
[C---:B------:R-:W-:Y:S01]  /*1970*/  IMAD.WIDE R56, R17.reuse, 0x2, R68 ;  /* 0x0000000211387825 */ /* 0x040fe200078e0244 */
[----:B------:R-:W3:Y:S03]  /*1980*/  LDG.E.U16 R32, desc[UR10][R32.64] ;  /* 0x0000000a20207981 */ /* 0x000ee6000c1e1500 */
[C---:B------:R-:W-:Y:S01]  /*1990*/  IMAD.WIDE R34, R17.reuse, 0x2, R60 ;  /* 0x0000000211227825 */ /* 0x040fe200078e023c */
[----:B------:R5:W3:Y:S03]  /*19a0*/  LDG.E.U16 R98, desc[UR10][R56.64] ;  /* 0x0000000a38627981 */ /* 0x000ae6000c1e1500 */
[C---:B------:R-:W-:Y:S01]  /*19b0*/  IMAD.WIDE R36, R17.reuse, 0x2, R54 ;  /* 0x0000000211247825 */ /* 0x040fe200078e0236 */
[----:B------:R-:W3:Y:S03]  /*19c0*/  LDG.E.U16 R102, desc[UR10][R34.64] ;  /* 0x0000000a22667981 */ /* 0x000ee6000c1e1500 */
[C---:B------:R-:W-:Y:S01]  /*19d0*/  IMAD.WIDE R38, R17.reuse, 0x2, R52 ;  /* 0x0000000211267825 */ /* 0x040fe200078e0234 */
[----:B------:R-:W3:Y:S03]  /*19e0*/  LDG.E.U16 R104, desc[UR10][R36.64] ;  /* 0x0000000a24687981 */ /* 0x000ee6000c1e1500 */
[----:B0-----:R-:W-:Y:S01]  /*19f0*/  IMAD.WIDE R28, R17, 0x2, R26 ;  /* 0x00000002111c7825 */ /* 0x001fe200078e021a */
[----:B------:R-:W3:Y:S04]  /*1a00*/  LDG.E.U16 R106, desc[UR10][R38.64] ;  /* 0x0000000a266a7981 */ /* 0x000ee8000c1e1500 */
[----:B------:R-:W3:Y:S01]  /*1a10*/  LDG.E.U16 R108, desc[UR10][R28.64] ;  /* 0x0000000a1c6c7981 */ /* 0x000ee2000c1e1500 */
[----:B------:R-:W-:Y:S01]  /*1a20*/  BAR.SYNC.DEFER_BLOCKING 0x0 ;  /* 0x0000000000007b1d */ /* 0x000fe20000010000 */
[----:B-----5:R-:W-:-:S02]  /*1a30*/  F2FP.F16.F32.PACK_AB R56, R49, R48 ;  /* 0x000000303138723e */ /* 0x020fc400000000ff */
[----:B------:R-:W-:Y:S02]  /*1a40*/  F2FP.F16.F32.PACK_AB R57, R51, R50 ;  /* 0x000000323339723e */ /* 0x000fe400000000ff */
[----:B------:R-:W-:Y:S01]  /*1a50*/  F2FP.F16.F32.PACK_AB R59, R96, R95 ;  /* 0x0000005f603b723e */ /* 0x000fe200000000ff */
[----:B------:R-:W-:-:S04]  /*1a60*/  UIADD3 UR4, UPT, UPT, UR4, 0x20, URZ ;  /* 0x0000002004047890 */ /* 0x000fc8000fffe0ff */
[----:B------:R-:W-:Y:S01]  /*1a70*/  UISETP.GE.AND UP0, UPT, UR4, UR12, UPT ;  /* 0x0000000c0400728c */ /* 0x000fe2000bf06270 */
[----:B-1----:R-:W-:Y:S02]  /*1a80*/  LEA R16, R25, R16, 0x5 ;  /* 0x0000001019107211 */ /* 0x002fe400078e28ff */
[----:B------:R-:W-:Y:S01]  /*1a90*/  MOV R25, R92 ;  /* 0x0000005c00197202 */ /* 0x000fe20000000f00 */
[----:B----4-:R-:W-:Y:S04]  /*1aa0*/  STS.U16 [R7+UR6+0x1200], R100 ;  /* 0x0012006407007988 */ /* 0x010fe80008000406 */
[----:B--2---:R-:W-:Y:S04]  /*1ab0*/  STS.U16 [R7+UR6+0x1400], R30 ;  /* 0x0014001e07007988 */ /* 0x004fe80008000406 */
[----:B---3--:R-:W-:Y:S04]  /*1ac0*/  STS.U16 [R7+UR6+0x1600], R32 ;  /* 0x0016002007007988 */ /* 0x008fe80008000406 */
[----:B------:R-:W-:Y:S04]  /*1ad0*/  STS.U16 [R7+UR6+0x1000], R98 ;  /* 0x0010006207007988 */ /* 0x000fe80008000406 */
[----:B------:R-:W-:Y:S04]  /*1ae0*/  STS.U16 [R7+UR6+0x1800], R102 ;  /* 0x0018006607007988 */ /* 0x000fe80008000406 */
[----:B------:R-:W-:Y:S04]  /*1af0*/  STS.U16 [R7+UR6+0x1a00], R104 ;  /* 0x001a006807007988 */ /* 0x000fe80008000406 */
[----:B------:R-:W-:Y:S04]  /*1b00*/  STS.U16 [R7+UR6+0x1c00], R106 ;  /* 0x001c006a07007988 */ /* 0x000fe80008000406 */
[----:B------:R-:W-:Y:S04]  /*1b10*/  STS.U16 [R7+UR6+0x1e00], R108 ;  /* 0x001e006c07007988 */ /* 0x000fe80008000406 */
[----:B------:R-:W-:Y:S01]  /*1b20*/  STSM.16.M88.4 [R4+0x2000], R56 ;  /* 0x0020003804007844 */ /* 0x000fe20000000200 */
[----:B------:R-:W-:Y:S06]  /*1b30*/  BAR.SYNC.DEFER_BLOCKING 0x0 ;  /* 0x0000000000007b1d */ /* 0x000fec0000010000 */
[----:B------:R-:W-:Y:S04]  /*1b40*/  LDSM.16.M88.4 R32, [R18+UR6+0x2000] ;  /* 0x002000061220783b */ /* 0x000fe80008000200 */
[----:B------:R-:W0:Y:S04]  /*1b50*/  LDSM.16.M88.4 R28, [R2+0x1000] ;  /* 0x00100000021c783b */ /* 0x000e280000000200 */
[----:B------:R-:W1:Y:S04]  /*1b60*/  LDSM.16.M88.4 R48, [R18+UR6+0x2400] ;  /* 0x002400061230783b */ /* 0x000e680008000200 */
[----:B------:R-:W-:Y:S01]  /*1b70*/  LDSM.16.M88.4 R36, [R20+UR6+0x2400] ;  /* 0x002400061424783b */ /* 0x000fe20008000200 */
[-C--:B0-----:R-:W-:Y:S03]  /*1b80*/  HMMA.16816.F32 R40, R32, R28.reuse, R40 ;  /* 0x0000001c2028723c */ /* 0x081fe60000001828 */
[----:B------:R-:W0:Y:S05]  /*1b90*/  LDSM.16.M88.4 R32, [R20+UR6+0x2000] ;  /* 0x002000061420783b */ /* 0x000e2a0008000200 */
[----:B-1----:R-:W-:Y:S01]  /*1ba0*/  HMMA.16816.F32 R44, R48, R28, R44 ;  /* 0x0000001c302c723c */ /* 0x002fe2000000182c */
[----:B------:R-:W1:Y:S01]  /*1bb0*/  LDC R48, c[0x0][0x3d4] ;  /* 0x0000f500ff307b82 */ /* 0x000e620000000800 */
[----:B------:R-:W-:Y:S01]  /*1bc0*/  IMAD.MOV.U32 R58, RZ, RZ, R91 ;  /* 0x000000ffff3a7224 */ /* 0x000fe200078e005b */
[----:B------:R-:W-:Y:S01]  /*1bd0*/  MOV R57, R90 ;  /* 0x0000005a00397202 */ /* 0x000fe20000000f00 */
[----:B------:R-:W-:-:S08]  /*1be0*/  IMAD.MOV.U32 R56, RZ, RZ, R93 ;  /* 0x000000ffff387224 */ /* 0x000fd000078e005d */
[-C--:B0-----:R-:W-:Y:S08]  /*1bf0*/  HMMA.16816.F32 R32, R32, R30.reuse, R40 ;  /* 0x0000001e2020723c */ /* 0x081ff00000001828 */
[----:B------:R-:W-:Y:S01]  /*1c00*/  HMMA.16816.F32 R28, R36, R30, R44 ;  /* 0x0000001e241c723c */ /* 0x000fe2000000182c */
[----:B-1----:R-:W-:Y:S01]  /*1c10*/  IMAD R17, R48, 0x20, R17 ;  /* 0x0000002030117824 */ /* 0x002fe200078e0211 */
[----:B------:R-:W-:-:S03]  /*1c20*/  NOP ;  /* 0x0000000000007918 */ /* 0x000fc60000000000 */
[----:B------:R-:W-:-:S15]  /*1c30*/  BRA.U !UP0, `(.L_x_1) ;  /* 0xfffffff108647547 */ /* 0x000fde000b83ffff */
.L_x_0:
[C---:B------:R-:W-:Y:S01]  /*1c40*/  FSETP.GT.AND P4, PT, |R73|.reuse, 8.50705917302346158658e+37, PT ;  /* 0x7e8000004900780b */ /* 0x040fe20003f84200 */
[C---:B------:R-:W-:Y:S01]  /*1c50*/  FMUL R0, R73.reuse, 8388608 ;  /* 0x4b00000049007820 */ /* 0x040fe20000400000 */
[C---:B------:R-:W-:Y:S01]  /*1c60*/  FSETP.GEU.AND P5, PT, |R73|.reuse, 1.175494350822287508e-38, PT ;  /* 0x008000004900780b */ /* 0x040fe20003fae200 */
[C---:B------:R-:W-:Y:S01]  /*1c70*/  FMUL R3, R72.reuse, 8388608 ;  /* 0x4b00000048037820 */ /* 0x040fe20000400000 */
[----:B------:R-:W-:Y:S01]  /*1c80*/  FSETP.GEU.AND P0, PT, R73, 1.175494350822287508e-38, PT ;  /* 0x008000004900780b */ /* 0x000fe20003f0e000 */
[----:B0-----:R-:W-:Y:S01]  /*1c90*/  FMUL R2, R71, 8388608 ;  /* 0x4b00000047027820 */ /* 0x001fe20000400000 */
[----:B------:R-:W-:Y:S01]  /*1ca0*/  FSETP.GT.AND P2, PT, |R72|, 8.50705917302346158658e+37, PT ;  /* 0x7e8000004800780b */ /* 0x000fe20003f44200 */
[----:B------:R-:W-:Y:S01]  /*1cb0*/  IMAD.SHL.U32 R12, R12, 0x10, RZ ;  /* 0x000000100c0c7824 */ /* 0x000fe200078e00ff */
[----:B------:R-:W-:Y:S01]  /*1cc0*/  FSEL R0, R0, R73, !P0 ;  /* 0x0000004900007208 */ /* 0x000fe20004000000 */
[----:B------:R-:W-:Y:S01]  /*1cd0*/  FMUL R4, R70, 8388608 ;  /* 0x4b00000046047820 */ /* 0x000fe20000400000 */
[C---:B------:R-:W-:Y:S01]  /*1ce0*/  FSETP.GEU.AND P6, PT, R72.reuse, 1.175494350822287508e-38, PT ;  /* 0x008000004800780b */ /* 0x040fe20003fce000 */
[----:B------:R-:W-:Y:S01]  /*1cf0*/  BAR.SYNC.DEFER_BLOCKING 0x0 ;  /* 0x0000000000007b1d */ /* 0x000fe20000010000 */
[----:B------:R-:W-:Y:S01]  /*1d00*/  FSETP.GEU.AND P3, PT, |R72|, 1.175494350822287508e-38, PT ;  /* 0x008000004800780b */ /* 0x000fe20003f6e200 */
[----:B------:R-:W-:Y:S01]  /*1d10*/  @P4 FMUL R31, R31, 0.25 ;  /* 0x3e8000001f1f4820 */ /* 0x000fe20000400000 */
[----:B------:R-:W-:Y:S01]  /*1d20*/  @P4 FMUL R73, R73, 0.25 ;  /* 0x3e80000049494820 */ /* 0x000fe20000400000 */
[----:B------:R-:W-:Y:S01]  /*1d30*/  @P4 FMUL R30, R30, 0.25 ;  /* 0x3e8000001e1e4820 */ /* 0x000fe20000400000 */
[----:B------:R-:W-:Y:S01]  /*1d40*/  FSEL R3, R3, R72, !P6 ;  /* 0x0000004803037208 */ /* 0x000fe20007000000 */
[----:B------:R-:W-:Y:S01]  /*1d50*/  @!P5 FMUL R31, R31, 16777216 ;  /* 0x4b8000001f1fd820 */ /* 0x000fe20000400000 */
[----:B------:R-:W-:Y:S01]  /*1d60*/  @!P5 FMUL R73, R73, 16777216 ;  /* 0x4b8000004949d820 */ /* 0x000fe20000400000 */
[----:B------:R-:W-:Y:S01]  /*1d70*/  @!P5 FMUL R30, R30, 16777216 ;  /* 0x4b8000001e1ed820 */ /* 0x000fe20000400000 */
[----:B------:R-:W-:Y:S01]  /*1d80*/  FSETP.GT.AND P5, PT, |R71|, 8.50705917302346158658e+37, PT ;  /* 0x7e8000004700780b */ /* 0x000fe20003fa4200 */
[----:B------:R-:W-:Y:S01]  /*1d90*/  @P2 FMUL R72, R72, 0.25 ;  /* 0x3e80000048482820 */ /* 0x000fe20000400000 */
[----:B------:R-:W-:Y:S01]  /*1da0*/  FSEL R7, RZ, -23, P6 ;  /* 0xc1b80000ff077808 */ /* 0x000fe20003000000 */
[----:B------:R-:W-:Y:S01]  /*1db0*/  @P2 FMUL R29, R29, 0.25 ;  /* 0x3e8000001d1d2820 */ /* 0x000fe20000400000 */
[C---:B------:R-:W-:Y:S01]  /*1dc0*/  FSETP.GEU.AND P6, PT, |R71|.reuse, 1.175494350822287508e-38, PT ;  /* 0x008000004700780b */ /* 0x040fe20003fce200 */
[----:B------:R-:W-:Y:S01]  /*1dd0*/  @P2 FMUL R28, R28, 0.25 ;  /* 0x3e8000001c1c2820 */ /* 0x000fe20000400000 */
[----:B------:R-:W-:Y:S01]  /*1de0*/  FSETP.GEU.AND P4, PT, R71, 1.175494350822287508e-38, PT ;  /* 0x008000004700780b */ /* 0x000fe20003f8e000 */
[----:B------:R-:W-:Y:S01]  /*1df0*/  @!P3 FMUL R72, R72, 16777216 ;  /* 0x4b8000004848b820 */ /* 0x000fe20000400000 */
[----:B------:R-:W-:Y:S01]  /*1e00*/  FSETP.GT.AND P2, PT, |R70|, 8.50705917302346158658e+37, PT ;  /* 0x7e8000004600780b */ /* 0x000fe20003f44200 */
[----:B------:R-:W-:Y:S01]  /*1e10*/  @!P3 FMUL R29, R29, 16777216 ;  /* 0x4b8000001d1db820 */ /* 0x000fe20000400000 */
[----:B------:R-:W-:Y:S01]  /*1e20*/  FSEL R2, R2, R71, !P4 ;  /* 0x0000004702027208 */ /* 0x000fe20006000000 */
[----:B------:R-:W-:Y:S01]  /*1e30*/  @!P3 FMUL R28, R28, 16777216 ;  /* 0x4b8000001c1cb820 */ /* 0x000fe20000400000 */
[----:B------:R-:W-:Y:S01]  /*1e40*/  FSETP.GEU.AND P3, PT, |R70|, 1.175494350822287508e-38, PT ;  /* 0x008000004600780b */ /* 0x000fe20003f6e200 */
[----:B------:R-:W-:Y:S01]  /*1e50*/  @P5 FMUL R71, R71, 0.25 ;  /* 0x3e80000047475820 */ /* 0x000fe20000400000 */
[----:B------:R-:W-:Y:S01]  /*1e60*/  @P5 FMUL R35, R35, 0.25 ;  /* 0x3e80000023235820 */ /* 0x000fe20000400000 */
[----:B------:R-:W-:Y:S01]  /*1e70*/  @P5 FMUL R34, R34, 0.25 ;  /* 0x3e80000022225820 */ /* 0x000fe20000400000 */
[----:B------:R-:W-:Y:S01]  /*1e80*/  FSETP.GEU.AND P5, PT, R70, 1.175494350822287508e-38, PT ;  /* 0x008000004600780b */ /* 0x000fe20003fae000 */
[----:B------:R-:W-:Y:S01]  /*1e90*/  @!P6 FMUL R71, R71, 16777216 ;  /* 0x4b8000004747e820 */ /* 0x000fe20000400000 */
[----:B------:R-:W-:Y:S01]  /*1ea0*/  LOP3.LUT R12, R12, 0x70, RZ, 0xc0, !PT ;  /* 0x000000700c0c7812 */ /* 0x000fe200078ec0ff */
[----:B------:R-:W0:Y:S01]  /*1eb0*/  MUFU.RCP R13, R73 ;  /* 0x00000049000d7308 */ /* 0x000e220000001000 */
[----:B------:R-:W-:Y:S01]  /*1ec0*/  FSEL R4, R4, R70, !P5 ;  /* 0x0000004604047208 */ /* 0x000fe20006800000 */
[----:B------:R-:W-:Y:S01]  /*1ed0*/  @P2 FMUL R70, R70, 0.25 ;  /* 0x3e80000046462820 */ /* 0x000fe20000400000 */
[----:B------:R-:W-:Y:S01]  /*1ee0*/  IADD3 R17, PT, PT, R12, UR6, RZ ;  /* 0x000000060c117c10 */ /* 0x000fe2000fffe0ff */
[----:B------:R-:W-:-:S02]  /*1ef0*/  VIADD R12, R3, 0xc0cafb0d ;  /* 0xc0cafb0d030c7836 */ /* 0x000fc40000000000 */
[----:B------:R-:W-:Y:S01]  /*1f00*/  @!P6 FMUL R35, R35, 16777216 ;  /* 0x4b8000002323e820 */ /* 0x000fe20000400000 */
[----:B------:R-:W-:Y:S01]  /*1f10*/  @!P3 FMUL R70, R70, 16777216 ;  /* 0x4b8000004646b820 */ /* 0x000fe20000400000 */
[----:B------:R-:W-:Y:S01]  /*1f20*/  @!P6 FMUL R34, R34, 16777216 ;  /* 0x4b8000002222e820 */ /* 0x000fe20000400000 */
[----:B------:R-:W1:Y:S01]  /*1f30*/  MUFU.RCP R15, R71 ;  /* 0x00000047000f7308 */ /* 0x000e620000001000 */
[----:B------:R-:W-:Y:S01]  /*1f40*/  LOP3.LUT R16, R12, 0xff800000, RZ, 0xc0, !PT ;  /* 0xff8000000c107812 */ /* 0x000fe200078ec0ff */
[----:B------:R-:W-:Y:S01]  /*1f50*/  @P2 FMUL R33, R33, 0.25 ;  /* 0x3e80000021212820 */ /* 0x000fe20000400000 */
[----:B------:R-:W-:Y:S01]  /*1f60*/  @P2 FMUL R32, R32, 0.25 ;  /* 0x3e80000020202820 */ /* 0x000fe20000400000 */
[----:B------:R-:W-:Y:S01]  /*1f70*/  IADD3 R19, PT, PT, R0, -0x3f3504f3, RZ ;  /* 0xc0cafb0d00137810 */ /* 0x000fe20007ffe0ff */
[----:B------:R-:W2:Y:S01]  /*1f80*/  LDCU.64 UR4, c[0x0][0x3e0] ;  /* 0x00007c00ff0477ac */ /* 0x000ea20008000a00 */
[----:B------:R-:W-:Y:S01]  /*1f90*/  I2FP.F32.S32 R12, R16 ;  /* 0x00000010000c7245 */ /* 0x000fe20000201400 */
[----:B------:R-:W-:Y:S01]  /*1fa0*/  @!P3 FMUL R33, R33, 16777216 ;  /* 0x4b8000002121b820 */ /* 0x000fe20000400000 */
[----:B------:R-:W3:Y:S01]  /*1fb0*/  MUFU.RCP R14, R72 ;  /* 0x00000048000e7308 */ /* 0x000ee20000001000 */
[C---:B0-----:R-:W-:Y:S01]  /*1fc0*/  FMUL R21, R13.reuse, R31 ;  /* 0x0000001f0d157220 */ /* 0x041fe20000400000 */
[----:B------:R-:W-:Y:S01]  /*1fd0*/  FMUL R22, R13, R30 ;  /* 0x0000001e0d167220 */ /* 0x000fe20000400000 */
[----:B------:R-:W-:Y:S01]  /*1fe0*/  FFMA.FTZ R18, R12, 1.1920928955078125e-07, R7 ;  /* 0x340000000c127823 */ /* 0x000fe20000010007 */
[----:B------:R-:W-:Y:S01]  /*1ff0*/  IADD3 R12, PT, PT, R4, -0x3f3504f3, RZ ;  /* 0xc0cafb0d040c7810 */ /* 0x000fe20007ffe0ff */
[----:B------:R-:W-:Y:S01]  /*2000*/  @!P3 FMUL R32, R32, 16777216 ;  /* 0x4b8000002020b820 */ /* 0x000fe20000400000 */
[----:B------:R-:W-:-:S02]  /*2010*/  LEA.HI R8, R8, R17, RZ, 0x1f ;  /* 0x0000001108087211 */ /* 0x000fc400078ff8ff */
[----:B------:R-:W0:Y:S01]  /*2020*/  MUFU.RCP R26, R70 ;  /* 0x00000046001a7308 */ /* 0x000e220000001000 */
[C---:B-1----:R-:W-:Y:S01]  /*2030*/  FMUL R20, R15.reuse, R35 ;  /* 0x000000230f147220 */ /* 0x042fe20000400000 */
[----:B------:R-:W-:Y:S01]  /*2040*/  FMUL R25, R15, R34 ;  /* 0x000000220f197220 */ /* 0x000fe20000400000 */
[----:B------:R-:W-:Y:S01]  /*2050*/  VIADD R15, R2, 0xc0cafb0d ;  /* 0xc0cafb0d020f7836 */ /* 0x000fe20000000000 */
[----:B------:R-:W-:Y:S01]  /*2060*/  LOP3.LUT R13, R12, 0xff800000, RZ, 0xc0, !PT ;  /* 0xff8000000c0d7812 */ /* 0x000fe200078ec0ff */
[----:B------:R-:W1:Y:S01]  /*2070*/  LDC.64 R34, c[0x0][0x398] ;  /* 0x0000e600ff227b82 */ /* 0x000e620000000a00 */
[----:B------:R-:W-:Y:S01]  /*2080*/  FSEL R7, RZ, -23, P5 ;  /* 0xc1b80000ff077808 */ /* 0x000fe20002800000 */
[----:B--2---:R-:W-:Y:S01]  /*2090*/  UIMAD UR4, UR7, UR4, URZ ;  /* 0x00000004070472a4 */ /* 0x004fe2000f8e02ff */
[----:B------:R-:W-:Y:S01]  /*20a0*/  LOP3.LUT R15, R15, 0xff800000, RZ, 0xc0, !PT ;  /* 0xff8000000f0f7812 */ /* 0x000fe200078ec0ff */
[C---:B---3--:R-:W-:Y:S01]  /*20b0*/  FMUL R23, R14.reuse, R29 ;  /* 0x0000001d0e177220 */ /* 0x048fe20000400000 */
[----:B------:R-:W-:Y:S01]  /*20c0*/  FMUL R24, R14, R28 ;  /* 0x0000001c0e187220 */ /* 0x000fe20000400000 */
[----:B------:R-:W-:Y:S01]  /*20d0*/  FSEL R14, RZ, -23, P4 ;  /* 0xc1b80000ff0e7808 */ /* 0x000fe20002000000 */
[----:B------:R-:W-:Y:S01]  /*20e0*/  USHF.L.U32 UR8, UR4, 0x1, URZ ;  /* 0x0000000104087899 */ /* 0x000fe200080006ff */
[----:B------:R-:W-:Y:S01]  /*20f0*/  I2FP.F32.S32 R12, R13 ;  /* 0x0000000d000c7245 */ /* 0x000fe20000201400 */
[----:B------:R-:W-:Y:S01]  /*2100*/  IMAD.IADD R13, R4, 0x1, -R13 ;  /* 0x00000001040d7824 */ /* 0x000fe200078e0a0d */
[----:B------:R-:W-:Y:S01]  /*2110*/  I2FP.F32.S32 R17, R15 ;  /* 0x0000000f00117245 */ /* 0x000fe20000201400 */
[C---:B0-----:R-:W-:Y:S01]  /*2120*/  FMUL R27, R26.reuse, R33 ;  /* 0x000000211a1b7220 */ /* 0x041fe20000400000 */
[----:B------:R-:W-:Y:S01]  /*2130*/  FMUL R26, R26, R32 ;  /* 0x000000201a1a7220 */ /* 0x000fe20000400000 */
[----:B------:R-:W-:Y:S01]  /*2140*/  LOP3.LUT R19, R19, 0xff800000, RZ, 0xc0, !PT ;  /* 0xff80000013137812 */ /* 0x000fe200078ec0ff */
[----:B------:R-:W-:Y:S01]  /*2150*/  FFMA.FTZ R7, R12, 1.1920928955078125e-07, R7 ;  /* 0x340000000c077823 */ /* 0x000fe20000010007 */
[----:B------:R-:W-:Y:S01]  /*2160*/  FFMA.FTZ R14, R17, 1.1920928955078125e-07, R14 ;  /* 0x34000000110e7823 */ /* 0x000fe2000001000e */
[----:B------:R-:W-:Y:S01]  /*2170*/  FSEL R12, RZ, -23, P0 ;  /* 0xc1b80000ff0c7808 */ /* 0x000fe20000000000 */
[----:B------:R-:W-:Y:S01]  /*2180*/  FADD R13, R13, -1 ;  /* 0xbf8000000d0d7421 */ /* 0x000fe20000000000 */
[----:B------:R-:W-:-:S02]  /*2190*/  F2FP.F16.F32.PACK_AB R26, R27, R26 ;  /* 0x0000001a1b1a723e */ /* 0x000fc400000000ff */
[----:B------:R-:W-:Y:S01]  /*21a0*/  I2FP.F32.S32 R17, R19 ;  /* 0x0000001300117245 */ /* 0x000fe20000201400 */
[----:B------:R-:W-:Y:S01]  /*21b0*/  IMAD.IADD R19, R0, 0x1, -R19 ;  /* 0x0000000100137824 */ /* 0x000fe200078e0a13 */
[----:B------:R-:W-:Y:S01]  /*21c0*/  F2FP.F16.F32.PACK_AB R25, R20, R25 ;  /* 0x000000191419723e */ /* 0x000fe200000000ff */
[----:B------:R0:W-:Y:S01]  /*21d0*/  STS.U16 [R6+UR6], R26 ;  /* 0x0000001a06007988 */ /* 0x0001e20008000406 */
[----:B------:R-:W-:Y:S01]  /*21e0*/  F2FP.F16.F32.PACK_AB R23, R23, R24 ;  /* 0x000000181717723e */ /* 0x000fe200000000ff */
[----:B------:R-:W-:Y:S01]  /*21f0*/  FFMA.FTZ R20, R17, 1.1920928955078125e-07, R12 ;  /* 0x3400000011147823 */ /* 0x000fe2000001000c */
[----:B------:R-:W-:Y:S01]  /*2200*/  F2FP.F16.F32.PACK_AB R21, R21, R22 ;  /* 0x000000161515723e */ /* 0x000fe200000000ff */
[----:B------:R-:W-:Y:S01]  /*2210*/  IMAD.MOV.U32 R22, RZ, RZ, 0x3dc6b27f ;  /* 0x3dc6b27fff167424 */ /* 0x000fe200078e00ff */
[----:B------:R-:W-:Y:S01]  /*2220*/  PRMT R28, R26, 0x7632, R28 ;  /* 0x000076321a1c7816 */ /* 0x000fe2000000001c */
[----:B------:R-:W-:Y:S01]  /*2230*/  FADD R19, R19, -1 ;  /* 0xbf80000013137421 */ /* 0x000fe20000000000 */
[----:B------:R-:W-:-:S02]  /*2240*/  IADD3 R16, PT, PT, R3, -R16, RZ ;  /* 0x8000001003107210 */ /* 0x000fc40007ffe0ff */
[----:B------:R-:W-:Y:S01]  /*2250*/  IADD3 R15, PT, PT, R2, -R15, RZ ;  /* 0x8000000f020f7210 */ /* 0x000fe20007ffe0ff */
[----:B------:R2:W-:Y:S01]  /*2260*/  STS.U16 [R6+UR6+0x80], R28 ;  /* 0x0000801c06007988 */ /* 0x0005e20008000406 */
[----:B------:R-:W-:Y:S01]  /*2270*/  LOP3.LUT R27, R6, 0x20, RZ, 0x3c, !PT ;  /* 0x00000020061b7812 */ /* 0x000fe200078e3cff */
[----:B------:R-:W-:Y:S01]  /*2280*/  FADD R16, R16, -1 ;  /* 0xbf80000010107421 */ /* 0x000fe20000000000 */
[----:B------:R-:W-:Y:S01]  /*2290*/  PRMT R24, R25, 0x7632, R24 ;  /* 0x0000763219187816 */ /* 0x000fe20000000018 */
[----:B------:R-:W-:Y:S01]  /*22a0*/  FADD R15, R15, -1 ;  /* 0xbf8000000f0f7421 */ /* 0x000fe20000000000 */
[C---:B------:R-:W-:Y:S01]  /*22b0*/  LOP3.LUT R12, R6.reuse, 0x40, RZ, 0x3c, !PT ;  /* 0x00000040060c7812 */ /* 0x040fe200078e3cff */
[----:B------:R-:W-:Y:S01]  /*22c0*/  STS.U16 [R27+UR6+0x400], R25 ;  /* 0x000400191b007988 */ /* 0x000fe20008000406 */
[----:B------:R-:W-:Y:S01]  /*22d0*/  PRMT R29, R23, 0x7632, R29 ;  /* 0x00007632171d7816 */ /* 0x000fe2000000001d */
[----:B0-----:R-:W0:Y:S01]  /*22e0*/  LDC R26, c[0x0][0x3e8] ;  /* 0x0000fa00ff1a7b82 */ /* 0x001e220000000800 */
[----:B------:R-:W-:Y:S01]  /*22f0*/  LOP3.LUT R17, R6, 0x60, RZ, 0x3c, !PT ;  /* 0x0000006006117812 */ /* 0x000fe200078e3cff */
[----:B------:R-:W-:Y:S01]  /*2300*/  STS.U16 [R27+UR6+0x480], R24 ;  /* 0x000480181b007988 */ /* 0x000fe20008000406 */
[----:B------:R-:W-:Y:S01]  /*2310*/  PRMT R30, R21, 0x7632, R30 ;  /* 0x00007632151e7816 */ /* 0x000fe2000000001e */
[----:B--2---:R-:W-:Y:S01]  /*2320*/  FFMA.FTZ R6, R13, R22, -0.16845393180847167969 ;  /* 0xbe2c7f300d067423 */ /* 0x004fe20000010016 */
[----:B------:R-:W-:Y:S01]  /*2330*/  ISETP.GE.U32.AND P3, PT, R3, 0x7f800000, PT ;  /* 0x7f8000000300780c */ /* 0x000fe20003f66070 */
[----:B------:R-:W-:Y:S01]  /*2340*/  STS.U16 [R12+UR6+0x800], R23 ;  /* 0x000800170c007988 */ /* 0x000fe20008000406 */
[----:B------:R-:W-:Y:S01]  /*2350*/  ISETP.GE.U32.AND P2, PT, R4, 0x7f800000, PT ;  /* 0x7f8000000400780c */ /* 0x000fe20003f46070 */
[C---:B------:R-:W-:Y:S01]  /*2360*/  FFMA.FTZ R6, R13.reuse, R6, 0.1716887056827545166 ;  /* 0x3e2fcf2a0d067423 */ /* 0x040fe20000010006 */
[----:B------:R-:W-:Y:S01]  /*2370*/  ISETP.GE.U32.AND P4, PT, R2, 0x7f800000, PT ;  /* 0x7f8000000200780c */ /* 0x000fe20003f86070 */
[----:B------:R2:W-:Y:S01]  /*2380*/  STS.U16 [R12+UR6+0x880], R29 ;  /* 0x0008801d0c007988 */ /* 0x0005e20008000406 */
[----:B------:R-:W-:Y:S01]  /*2390*/  ISETP.GE.U32.AND P5, PT, R0, 0x7f800000, PT ;  /* 0x7f8000000000780c */ /* 0x000fe20003fa6070 */
[----:B------:R-:W-:Y:S01]  /*23a0*/  FFMA.FTZ R6, R13, R6, -0.17900948226451873779 ;  /* 0xbe374e430d067423 */ /* 0x000fe20000010006 */
[----:B------:R-:W-:Y:S01]  /*23b0*/  FSETP.NEU.AND P0, PT, R3, RZ, PT ;  /* 0x000000ff0300720b */ /* 0x000fe20003f0d000 */
[----:B------:R-:W-:Y:S01]  /*23c0*/  STS.U16 [R17+UR6+0xc00], R21 ;  /* 0x000c001511007988 */ /* 0x000fe20008000406 */
[----:B------:R-:W-:Y:S01]  /*23d0*/  LEA R9, R9, UR6, 0x2 ;  /* 0x0000000609097c11 */ /* 0x000fe2000f8e10ff */
[----:B------:R-:W-:-:S02]  /*23e0*/  FFMA.FTZ R6, R13, R6, 0.20512372255325317383 ;  /* 0x3e520bf40d067423 */ /* 0x000fc40000010006 */
[----:B------:R3:W-:Y:S01]  /*23f0*/  STS.U16 [R17+UR6+0xc80], R30 ;  /* 0x000c801e11007988 */ /* 0x0007e20008000406 */
[----:B--2---:R-:W-:Y:S01]  /*2400*/  FFMA.FTZ R12, R15, R22, -0.16845393180847167969 ;  /* 0xbe2c7f300f0c7423 */ /* 0x004fe20000010016 */
[----:B------:R-:W-:Y:S01]  /*2410*/  FFMA.FTZ R6, R13, R6, -0.24046532809734344482 ;  /* 0xbe763c8b0d067423 */ /* 0x000fe20000010006 */
[----:B------:R-:W-:Y:S02]  /*2420*/  BAR.SYNC.DEFER_BLOCKING 0x0 ;  /* 0x0000000000007b1d */ /* 0x000fe40000010000 */
[----:B------:R-:W-:Y:S01]  /*2430*/  FFMA.FTZ R12, R15, R12, 0.1716887056827545166 ;  /* 0x3e2fcf2a0f0c7423 */ /* 0x000fe2000001000c */
[----:B------:R-:W-:Y:S01]  /*2440*/  FFMA.FTZ R6, R13, R6, 0.28857114911079406738 ;  /* 0x3e93bf990d067423 */ /* 0x000fe20000010006 */
[CC--:B---3--:R-:W-:Y:S01]  /*2450*/  FFMA.FTZ R17, R16.reuse, R22.reuse, -0.16845393180847167969 ;  /* 0xbe2c7f3010117423 */ /* 0x0c8fe20000010016 */
[----:B------:R-:W-:Y:S01]  /*2460*/  FFMA.FTZ R22, R19, R22, -0.16845393180847167969 ;  /* 0xbe2c7f3013167423 */ /* 0x000fe20000010016 */
[----:B------:R-:W-:Y:S01]  /*2470*/  FFMA.FTZ R12, R15, R12, -0.17900948226451873779 ;  /* 0xbe374e430f0c7423 */ /* 0x000fe2000001000c */
[----:B------:R-:W-:Y:S01]  /*2480*/  FFMA.FTZ R6, R13, R6, -0.36067417263984680176 ;  /* 0xbeb8aa490d067423 */ /* 0x000fe20000010006 */
[C---:B------:R-:W-:Y:S01]  /*2490*/  FFMA.FTZ R17, R16.reuse, R17, 0.1716887056827545166 ;  /* 0x3e2fcf2a10117423 */ /* 0x040fe20000010011 */
[----:B------:R-:W-:Y:S01]  /*24a0*/  FFMA.FTZ R22, R19, R22, 0.1716887056827545166 ;  /* 0x3e2fcf2a13167423 */ /* 0x000fe20000010016 */
[----:B------:R-:W-:Y:S01]  /*24b0*/  FFMA.FTZ R12, R15, R12, 0.20512372255325317383 ;  /* 0x3e520bf40f0c7423 */ /* 0x000fe2000001000c */
[----:B------:R-:W-:Y:S01]  /*24c0*/  FFMA.FTZ R6, R13, R6, 0.48089820146560668945 ;  /* 0x3ef6384a0d067423 */ /* 0x000fe20000010006 */
[C---:B------:R-:W-:Y:S01]  /*24d0*/  FFMA.FTZ R17, R16.reuse, R17, -0.17900948226451873779 ;  /* 0xbe374e4310117423 */ /* 0x040fe20000010011 */
[----:B------:R-:W-:Y:S01]  /*24e0*/  FFMA.FTZ R22, R19, R22, -0.17900948226451873779 ;  /* 0xbe374e4313167423 */ /* 0x000fe20000010016 */
[----:B------:R-:W-:Y:S01]  /*24f0*/  FFMA.FTZ R12, R15, R12, -0.24046532809734344482 ;  /* 0xbe763c8b0f0c7423 */ /* 0x000fe2000001000c */
[----:B------:R-:W-:Y:S01]  /*2500*/  FFMA.FTZ R6, R13, R6, -0.72134751081466674805 ;  /* 0xbf38aa3b0d067423 */ /* 0x000fe20000010006 */
[C---:B------:R-:W-:Y:S01]  /*2510*/  FFMA.FTZ R17, R16.reuse, R17, 0.20512372255325317383 ;  /* 0x3e520bf410117423 */ /* 0x040fe20000010011 */
[----:B------:R-:W-:Y:S01]  /*2520*/  FFMA.FTZ R22, R19, R22, 0.20512372255325317383 ;  /* 0x3e520bf413167423 */ /* 0x000fe20000010016 */
[----:B------:R-:W-:Y:S01]  /*2530*/  FFMA.FTZ R12, R15, R12, 0.28857114911079406738 ;  /* 0x3e93bf990f0c7423 */ /* 0x000fe2000001000c */
[----:B------:R-:W-:Y:S01]  /*2540*/  FMUL R6, R13, R6 ;  /* 0x000000060d067220 */ /* 0x000fe20000400000 */
[C---:B------:R-:W-:Y:S01]  /*2550*/  FFMA.FTZ R17, R16.reuse, R17, -0.24046532809734344482 ;  /* 0xbe763c8b10117423 */ /* 0x040fe20000010011 */
[----:B------:R-:W-:Y:S01]  /*2560*/  FFMA.FTZ R22, R19, R22, -0.24046532809734344482 ;  /* 0xbe763c8b13167423 */ /* 0x000fe20000010016 */
[----:B------:R-:W-:Y:S01]  /*2570*/  FFMA.FTZ R12, R15, R12, -0.36067417263984680176 ;  /* 0xbeb8aa490f0c7423 */ /* 0x000fe2000001000c */
[----:B------:R-:W-:Y:S01]  /*2580*/  FMUL R6, R13, R6 ;  /* 0x000000060d067220 */ /* 0x000fe20000400000 */
[C---:B------:R-:W-:Y:S01]  /*2590*/  FFMA.FTZ R17, R16.reuse, R17, 0.28857114911079406738 ;  /* 0x3e93bf9910117423 */ /* 0x040fe20000010011 */
[----:B------:R-:W-:Y:S01]  /*25a0*/  FFMA.FTZ R22, R19, R22, 0.28857114911079406738 ;  /* 0x3e93bf9913167423 */ /* 0x000fe20000010016 */
[----:B------:R-:W-:Y:S01]  /*25b0*/  FFMA.FTZ R12, R15, R12, 0.48089820146560668945 ;  /* 0x3ef6384a0f0c7423 */ /* 0x000fe2000001000c */
[----:B------:R-:W-:Y:S01]  /*25c0*/  FFMA.FTZ R6, R13, 1.4426950216293334961, R6 ;  /* 0x3fb8aa3b0d067823 */ /* 0x000fe20000010006 */
[C---:B------:R-:W-:Y:S01]  /*25d0*/  FFMA.FTZ R17, R16.reuse, R17, -0.36067417263984680176 ;  /* 0xbeb8aa4910117423 */ /* 0x040fe20000010011 */
[----:B------:R-:W-:Y:S01]  /*25e0*/  FFMA.FTZ R22, R19, R22, -0.36067417263984680176 ;  /* 0xbeb8aa4913167423 */ /* 0x000fe20000010016 */
[----:B------:R-:W-:Y:S01]  /*25f0*/  FFMA.FTZ R12, R15, R12, -0.72134751081466674805 ;  /* 0xbf38aa3b0f0c7423 */ /* 0x000fe2000001000c */
[----:B------:R-:W2:Y:S01]  /*2600*/  LDS R27, [R5+UR6] ;  /* 0x00000006051b7984 */ /* 0x000ea20008000800 */
[C---:B------:R-:W-:Y:S01]  /*2610*/  FFMA.FTZ R17, R16.reuse, R17, 0.48089820146560668945 ;  /* 0x3ef6384a10117423 */ /* 0x040fe20000010011 */
[----:B------:R-:W-:Y:S01]  /*2620*/  FFMA.FTZ R22, R19, R22, 0.48089820146560668945 ;  /* 0x3ef6384a13167423 */ /* 0x000fe20000010016 */
[----:B------:R-:W-:Y:S01]  /*2630*/  FMUL R12, R15, R12 ;  /* 0x0000000c0f0c7220 */ /* 0x000fe20000400000 */
[----:B------:R-:W3:Y:S01]  /*2640*/  LDS R29, [R5+UR6+0x100] ;  /* 0x00010006051d7984 */ /* 0x000ee20008000800 */
[C---:B------:R-:W-:Y:S01]  /*2650*/  FFMA.FTZ R17, R16.reuse, R17, -0.72134751081466674805 ;  /* 0xbf38aa3b10117423 */ /* 0x040fe20000010011 */
[----:B------:R-:W-:Y:S01]  /*2660*/  FFMA.FTZ R22, R19, R22, -0.72134751081466674805 ;  /* 0xbf38aa3b13167423 */ /* 0x000fe20000010016 */
[----:B------:R-:W-:Y:S01]  /*2670*/  FMUL R12, R15, R12 ;  /* 0x0000000c0f0c7220 */ /* 0x000fe20000400000 */
[----:B------:R-:W-:Y:S01]  /*2680*/  LDS R31, [R5+UR6+0x200] ;  /* 0x00020006051f7984 */ /* 0x000fe20008000800 */
[C---:B------:R-:W-:Y:S01]  /*2690*/  FMUL R17, R16.reuse, R17 ;  /* 0x0000001110117220 */ /* 0x040fe20000400000 */
[----:B------:R-:W-:Y:S01]  /*26a0*/  FMUL R22, R19, R22 ;  /* 0x0000001613167220 */ /* 0x000fe20000400000 */
[----:B------:R-:W-:Y:S01]  /*26b0*/  FFMA.FTZ R15, R15, 1.4426950216293334961, R12 ;  /* 0x3fb8aa3b0f0f7823 */ /* 0x000fe2000001000c */
[----:B------:R4:W5:Y:S01]  /*26c0*/  LDS R33, [R5+UR6+0x300] ;  /* 0x0003000605217984 */ /* 0x0009620008000800 */
[----:B------:R-:W-:Y:S01]  /*26d0*/  FMUL R17, R16, R17 ;  /* 0x0000001110117220 */ /* 0x000fe20000400000 */
[----:B------:R-:W-:-:S03]  /*26e0*/  FMUL R22, R19, R22 ;  /* 0x0000001613167220 */ /* 0x000fc60000400000 */
[----:B------:R-:W-:Y:S01]  /*26f0*/  FFMA.FTZ R17, R16, 1.4426950216293334961, R17 ;  /* 0x3fb8aa3b10117823 */ /* 0x000fe20000010011 */
[----:B------:R-:W-:Y:S01]  /*2700*/  FFMA.FTZ R19, R19, 1.4426950216293334961, R22 ;  /* 0x3fb8aa3b13137823 */ /* 0x000fe20000010016 */
[----:B------:R-:W-:Y:S01]  /*2710*/  FADD R22, R7, R6 ;  /* 0x0000000607167221 */ /* 0x000fe20000000000 */
[----:B------:R-:W-:Y:S01]  /*2720*/  @P3 MOV R6, 0x7f800000 ;  /* 0x7f80000000063802 */ /* 0x000fe20000000f00 */
[----:B------:R-:W-:Y:S01]  /*2730*/  FADD R23, R18, R17 ;  /* 0x0000001112177221 */ /* 0x000fe20000000000 */
[----:B0-----:R-:W-:Y:S01]  /*2740*/  IMAD R7, R10, R26, RZ ;  /* 0x0000001a0a077224 */ /* 0x001fe200078e02ff */
[----:B------:R-:W-:Y:S01]  /*2750*/  @P4 MOV R17, 0x7f800000 ;  /* 0x7f80000000114802 */ /* 0x000fe20000000f00 */
[----:B------:R-:W-:Y:S01]  /*2760*/  FADD R10, R14, R15 ;  /* 0x0000000f0e0a7221 */ /* 0x000fe20000000000 */
[----:B------:R-:W-:Y:S01]  /*2770*/  @P3 FFMA.FTZ R23, R3, R6, +INF ;  /* 0x7f80000003173423 */ /* 0x000fe20000010006 */
[----:B------:R-:W-:Y:S02]  /*2780*/  @P2 IMAD.MOV.U32 R3, RZ, RZ, 0x7f800000 ;  /* 0x7f800000ff032424 */ /* 0x000fe400078e00ff */
[----:B------:R-:W-:Y:S01]  /*2790*/  FADD R24, R20, R19 ;  /* 0x0000001314187221 */ /* 0x000fe20000000000 */
[----:B------:R-:W-:-:S02]  /*27a0*/  IMAD R13, R26, 0x8, R7 ;  /* 0x000000081a0d7824 */ /* 0x000fc400078e0207 */
[----:B------:R-:W-:Y:S01]  /*27b0*/  @P4 FFMA.FTZ R10, R2, R17, +INF ;  /* 0x7f800000020a4423 */ /* 0x000fe20000010011 */
[----:B------:R-:W-:Y:S01]  /*27c0*/  @P2 FFMA.FTZ R22, R4, R3, +INF ;  /* 0x7f80000004162423 */ /* 0x000fe20000010003 */
[----:B------:R-:W-:Y:S01]  /*27d0*/  FSETP.NEU.AND P2, PT, R2, RZ, PT ;  /* 0x000000ff0200720b */ /* 0x000fe20003f4d000 */
[----:B------:R-:W-:Y:S01]  /*27e0*/  IMAD R2, R11, UR5, RZ ;  /* 0x000000050b027c24 */ /* 0x000fe2000f8e02ff */
[----:B------:R-:W-:Y:S01]  /*27f0*/  @P5 MOV R3, 0x7f800000 ;  /* 0x7f80000000035802 */ /* 0x000fe20000000f00 */
[----:B------:R-:W-:Y:S01]  /*2800*/  UIMAD.WIDE UR4, UR4, 0x2, URZ ;  /* 0x00000002040478a5 */ /* 0x000fe2000f8e02ff */
[----:B------:R-:W-:Y:S02]  /*2810*/  LEA R15, R26, R13, 0x3 ;  /* 0x0000000d1a0f7211 */ /* 0x000fe400078e18ff */
[----:B------:R-:W-:Y:S01]  /*2820*/  FSETP.NEU.AND P3, PT, R4, RZ, PT ;  /* 0x000000ff0400720b */ /* 0x000fe20003f6d000 */
[----:B------:R-:W-:Y:S01]  /*2830*/  @P5 FFMA.FTZ R24, R0, R3, +INF ;  /* 0x7f80000000185423 */ /* 0x000fe20000010003 */
[----:B------:R-:W-:Y:S01]  /*2840*/  SHF.L.U32 R3, R2, 0x1, RZ ;  /* 0x0000000102037819 */ /* 0x000fe200000006ff */
[----:B------:R-:W-:Y:S01]  /*2850*/  IMAD R17, R26, 0x8, R15 ;  /* 0x000000081a117824 */ /* 0x000fe200078e020f */
[----:B------:R-:W-:Y:S01]  /*2860*/  FSEL R22, R22, -INF , P3 ;  /* 0xff80000016167808 */ /* 0x000fe20001800000 */
[----:B------:R-:W-:Y:S01]  /*2870*/  IMAD.HI R2, R2, 0x2, RZ ;  /* 0x0000000202027827 */ /* 0x000fe200078e02ff */
[----:B-1----:R-:W-:-:S02]  /*2880*/  IADD3 R20, P4, P5, R3, UR8, R34 ;  /* 0x0000000803147c10 */ /* 0x002fc4000fd9e022 */
[----:B------:R-:W0:Y:S01]  /*2890*/  LDCU UR4, c[0x0][0x3ec] ;  /* 0x00007d80ff0477ac */ /* 0x000e220008000800 */
[----:B------:R-:W-:Y:S01]  /*28a0*/  IMAD R19, R26, 0x8, R17 ;  /* 0x000000081a137824 */ /* 0x000fe200078e0211 */
[----:B------:R-:W-:Y:S02]  /*28b0*/  IADD3.X R28, PT, PT, R2, UR5, R35, P4, P5 ;  /* 0x00000005021c7c10 */ /* 0x000fe4000a7ea423 */
[-C--:B------:R-:W-:Y:S01]  /*28c0*/  LEA R2, P6, R7, R20.reuse, 0x1 ;  /* 0x0000001407027211 */ /* 0x080fe200078c08ff */
[----:B------:R-:W-:Y:S01]  /*28d0*/  IMAD R21, R26, 0x8, R19 ;  /* 0x000000081a157824 */ /* 0x000fe200078e0213 */
[-C--:B------:R-:W-:Y:S01]  /*28e0*/  LEA R6, P5, R13, R20.reuse, 0x1 ;  /* 0x000000140d067211 */ /* 0x080fe200078a08ff */
[----:B------:R-:W1:Y:S01]  /*28f0*/  LDC.64 R34, c[0x0][0x3a0] ;  /* 0x0000e800ff227b82 */ /* 0x000e620000000a00 */
[----:B------:R-:W-:Y:S02]  /*2900*/  LEA R12, P4, R15, R20, 0x1 ;  /* 0x000000140f0c7211 */ /* 0x000fe400078808ff */
[----:B------:R-:W-:-:S02]  /*2910*/  LEA.HI.X.SX32 R3, R7, R28, 0x1, P6 ;  /* 0x0000001c07037211 */ /* 0x000fc400030f0eff */
[----:B------:R-:W-:Y:S02]  /*2920*/  LEA R14, P6, R17, R20, 0x1 ;  /* 0x00000014110e7211 */ /* 0x000fe400078c08ff */
[-C--:B------:R-:W-:Y:S01]  /*2930*/  LEA.HI.X.SX32 R7, R13, R28.reuse, 0x1, P5 ;  /* 0x0000001c0d077211 */ /* 0x080fe200028f0eff */
[----:B--2---:R2:W-:Y:S01]  /*2940*/  STG.E.U16 desc[UR10][R2.64], R27 ;  /* 0x0000001b02007986 */ /* 0x0045e2000c10150a */
[C---:B------:R-:W-:Y:S02]  /*2950*/  LEA R25, R26.reuse, R21, 0x3 ;  /* 0x000000151a197211 */ /* 0x040fe400078e18ff */
[----:B------:R-:W-:Y:S01]  /*2960*/  LEA.HI.X.SX32 R13, R15, R28, 0x1, P4 ;  /* 0x0000001c0f0d7211 */ /* 0x000fe200020f0eff */
[----:B0-----:R-:W-:Y:S01]  /*2970*/  UIMAD UR4, UR7, UR4, URZ ;  /* 0x00000004070472a4 */ /* 0x001fe2000f8e02ff */
[-C--:B------:R-:W-:Y:S01]  /*2980*/  LEA R16, P4, R21, R20.reuse, 0x1 ;  /* 0x0000001415107211 */ /* 0x080fe200078808ff */
[----:B------:R-:W-:Y:S01]  /*2990*/  IMAD R26, R26, 0x8, R25 ;  /* 0x000000081a1a7824 */ /* 0x000fe200078e0219 */
[----:B------:R-:W-:Y:S01]  /*29a0*/  LEA R4, P5, R19, R20, 0x1 ;  /* 0x0000001413047211 */ /* 0x000fe200078a08ff */
[----:B------:R-:W-:Y:S01]  /*29b0*/  USHF.L.U32 UR7, UR4, 0x2, URZ ;  /* 0x0000000204077899 */ /* 0x000fe200080006ff */
[----:B------:R-:W-:Y:S01]  /*29c0*/  LEA.HI.X.SX32 R15, R17, R28, 0x1, P6 ;  /* 0x0000001c110f7211 */ /* 0x000fe200030f0eff */
[----:B------:R-:W-:Y:S01]  /*29d0*/  UIMAD.WIDE UR4, UR4, 0x4, URZ ;  /* 0x00000004040478a5 */ /* 0x000fe2000f8e02ff */
[----:B------:R-:W-:-:S02]  /*29e0*/  LEA R18, P6, R25, R20, 0x1 ;  /* 0x0000001419127211 */ /* 0x000fc400078c08ff */
[-C--:B------:R-:W-:Y:S02]  /*29f0*/  LEA.HI.X.SX32 R17, R21, R28.reuse, 0x1, P4 ;  /* 0x0000001c15117211 */ /* 0x080fe400020f0eff */
[----:B------:R-:W-:Y:S02]  /*2a00*/  FSETP.NEU.AND P4, PT, R0, RZ, PT ;  /* 0x000000ff0000720b */ /* 0x000fe40003f8d000 */
[-C--:B----4-:R-:W-:Y:S02]  /*2a10*/  LEA.HI.X.SX32 R5, R19, R28.reuse, 0x1, P5 ;  /* 0x0000001c13057211 */ /* 0x090fe400028f0eff */
[----:B------:R-:W-:Y:S02]  /*2a20*/  PRMT R0, R27, 0x7632, R0 ;  /* 0x000076321b007816 */ /* 0x000fe40000000000 */
[----:B------:R-:W-:Y:S02]  /*2a30*/  LEA.HI.X.SX32 R19, R25, R28, 0x1, P6 ;  /* 0x0000001c19137211 */ /* 0x000fe400030f0eff */
[----:B---3--:R-:W-:Y:S01]  /*2a40*/  PRMT R25, R29, 0x7632, R25 ;  /* 0x000076321d197816 */ /* 0x008fe20000000019 */
[----:B------:R0:W-:Y:S01]  /*2a50*/  STG.E.U16 desc[UR10][R6.64], R0 ;  /* 0x0000000006007986 */ /* 0x0001e2000c10150a */
[----:B------:R-:W-:-:S02]  /*2a60*/  LEA R20, P5, R26, R20, 0x1 ;  /* 0x000000141a147211 */ /* 0x000fc400078a08ff */
[----:B--2---:R-:W-:Y:S01]  /*2a70*/  FSEL R3, R10, -INF , P2 ;  /* 0xff8000000a037808 */ /* 0x004fe20001000000 */
[----:B------:R2:W-:Y:S01]  /*2a80*/  STG.E.U16 desc[UR10][R12.64], R29 ;  /* 0x0000001d0c007986 */ /* 0x0005e2000c10150a */
[----:B------:R-:W-:Y:S02]  /*2a90*/  LEA.HI.X.SX32 R21, R26, R28, 0x1, P5 ;  /* 0x0000001c1a157211 */ /* 0x000fe400028f0eff */
[----:B-----5:R-:W-:Y:S01]  /*2aa0*/  PRMT R10, R33, 0x7632, R10 ;  /* 0x00007632210a7816 */ /* 0x020fe2000000000a */
[----:B------:R3:W-:Y:S04]  /*2ab0*/  STG.E.U16 desc[UR10][R14.64], R25 ;  /* 0x000000190e007986 */ /* 0x0007e8000c10150a */
[----:B------:R-:W-:Y:S01]  /*2ac0*/  STG.E.U16 desc[UR10][R4.64], R31 ;  /* 0x0000001f04007986 */ /* 0x000fe2000c10150a */
[----:B0-----:R-:W-:-:S02]  /*2ad0*/  FSEL R0, R23, -INF , P0 ;  /* 0xff80000017007808 */ /* 0x001fc40000000000 */
[----:B------:R-:W-:Y:S01]  /*2ae0*/  FSEL R7, R24, -INF , P4 ;  /* 0xff80000018077808 */ /* 0x000fe20002000000 */
[----:B--2---:R-:W-:Y:S01]  /*2af0*/  FFMA R12, R22, 0.69314718246459960938, R91 ;  /* 0x3f317218160c7823 */ /* 0x004fe2000000005b */
[----:B------:R-:W-:Y:S01]  /*2b00*/  FFMA R13, R3, 0.69314718246459960938, R90 ;  /* 0x3f317218030d7823 */ /* 0x000fe2000000005a */
[----:B------:R-:W-:Y:S02]  /*2b10*/  SHF.L.U32 R3, R11, 0x2, RZ ;  /* 0x000000020b037819 */ /* 0x000fe400000006ff */
[----:B---3--:R-:W-:Y:S01]  /*2b20*/  PRMT R15, R31, 0x7632, R15 ;  /* 0x000076321f0f7816 */ /* 0x008fe2000000000f */
[----:B------:R-:W-:Y:S01]  /*2b30*/  FFMA R14, R0, 0.69314718246459960938, R93 ;  /* 0x3f317218000e7823 */ /* 0x000fe2000000005d */
[----:B------:R-:W-:Y:S01]  /*2b40*/  IMAD.HI R0, R11, 0x4, RZ ;  /* 0x000000040b007827 */ /* 0x000fe200078e02ff */
[----:B-1----:R-:W-:Y:S02]  /*2b50*/  IADD3 R2, P0, P2, R3, UR7, R34 ;  /* 0x0000000703027c10 */ /* 0x002fe4000fa1e022 */
[----:B------:R0:W-:Y:S02]  /*2b60*/  STG.E.U16 desc[UR10][R16.64], R15 ;  /* 0x0000000f10007986 */ /* 0x0001e4000c10150a */
[----:B------:R-:W-:-:S02]  /*2b70*/  IADD3.X R3, PT, PT, R0, UR5, R35, P0, P2 ;  /* 0x0000000500037c10 */ /* 0x000fc400087e4423 */
[----:B------:R1:W-:Y:S04]  /*2b80*/  STG.E.U16 desc[UR10][R18.64], R33 ;  /* 0x0000002112007986 */ /* 0x0003e8000c10150a */
[----:B------:R1:W-:Y:S01]  /*2b90*/  STG.E.U16 desc[UR10][R20.64], R10 ;  /* 0x0000000a14007986 */ /* 0x0003e2000c10150a */
[----:B0-----:R-:W-:Y:S01]  /*2ba0*/  FFMA R15, R7, 0.69314718246459960938, R92 ;  /* 0x3f317218070f7823 */ /* 0x001fe2000000005c */
[----:B------:R-:W-:Y:S06]  /*2bb0*/  BAR.SYNC.DEFER_BLOCKING 0x0 ;  /* 0x0000000000007b1d */ /* 0x000fec0000010000 */
[----:B------:R1:W-:Y:S02]  /*2bc0*/  STS.128 [R9], R12 ;  /* 0x0000000c09007388 */ /* 0x0003e40000000c00 */
[----:B------:R-:W-:Y:S06]  /*2bd0*/  BAR.SYNC.DEFER_BLOCKING 0x0 ;  /* 0x0000000000007b1d */ /* 0x000fec0000010000 */
[----:B------:R-:W-:Y:S05]  /*2be0*/  @P1 EXIT ;  /* 0x000000000000194d */ /* 0x000fea0003800000 */
[----:B------:R-:W0:Y:S04]  /*2bf0*/  LDS R5, [R8] ;  /* 0x0000000008057984 */ /* 0x000e280000000800 */
[----:B0-----:R-:W-:Y:S01]  /*2c00*/  STG.E desc[UR10][R2.64], R5 ;  /* 0x0000000502007986 */ /* 0x001fe2000c10190a */
[----:B------:R-:W-:Y:S05]  /*2c10*/  EXIT ;  /* 0x000000000000794d */ /* 0x000fea0003800000 */
.L_x_2:
[----:B------:R-:W-:-:S00]  /*2c20*/  BRA `(.L_x_2) ;  /* 0xfffffffc00fc7947 */ /* 0x000fc0000383ffff */
[----:B------:R-:W-:-:S00]  /*2c30*/  NOP ;  /* 0x0000000000007918 */ /* 0x000fc00000000000 */
        /* <DEDUP_REMOVED lines=12> */
.L_x_3:


//--------------------- .nv.global.init           --------------------------
	.section	.nv.global.init,"aw",@progbits
.nv.global.init:
	.type		_$_str,@object
	.size		_$_str,(.L_0 - _$_str)
_$_str:
        /*0000*/ 	.byte	0x5f, 0x5f, 0x43, 0x55, 0x44, 0x41, 0x5f, 0x46, 0x54, 0x5a, 0x00
.L_0:


//--------------------- .nv.shared.attn_fwd       --------------------------
	.section	.nv.shared.attn_fwd,"aw",@nobits
	.sectionflags	@""
	.align	16
	.zero		1024


//--------------------- .nv.shared.reserved.0     --------------------------
	.section	.nv.shared.reserved.0,"aw",@nobits
	.weak		__nv_reservedSMEM_offset_0_alias
	.size		__nv_reservedSMEM_offset_0_alias, 0, 64
	.other		__nv_reservedSMEM_offset_0_alias,@"STO_CUDA_RESERVED_SHARED STV_DEFAULT"
__nv_reservedSMEM_offset_0_alias:
	.zero		0
	.zero		64


//--------------------- .nv.constant0.attn_fwd    --------------------------
	.section	.nv.constant0.attn_fwd,"a",@progbits
	.sectionflags	@""
	.align	4
.nv.constant0.attn_fwd:
	.zero		1032


//--------------------- SYMBOLS --------------------------

	.type		.nv.reservedSmem.offset0,@object
	.size		.nv.reservedSmem.offset0,0x4
	.type		.nv.reservedSmem.cap,@object
	.size		.nv.reservedSmem.cap,0x4
